	.target	sm_90a

	.elftype	@"ET_EXEC"


//--------------------- .note.nv.tkinfo           --------------------------
	.section	.note.nv.tkinfo,"",@"SHT_NOTE"
	.sectionflags	@"SHF_NOTE_NV_TKINFO"
	.tkinfo
        /*0018*/ 	.word	0x00000002
        /*0030*/ 	.string	""
        /*0030*/ 	.string	"ptxas"
        /*0030*/ 	.string	"Cuda compilation tools, release 13.0, V13.0.88"
        /*0030*/ 	.string	"Build cuda_13.0.r13.0/compiler.36424714_0"
        /*0030*/ 	.string	"-arch sm_90a -m 64 "



//--------------------- .note.nv.cuinfo           --------------------------
	.section	.note.nv.cuinfo,"",@"SHT_NOTE"
	.sectionflags	@"SHF_NOTE_NV_CUINFO"
        /*0018*/ 	.short	0x0002
        /*001a*/ 	.short	0x005a
        /*001c*/ 	.short	0x0082
	.zero		2


//--------------------- .nv.info                  --------------------------
	.section	.nv.info,"",@"SHT_CUDA_INFO"
	.align	4


	//----- nvinfo : EIATTR_REGCOUNT
	.align		4
        /*0000*/ 	.byte	0x04, 0x2f
        /*0002*/ 	.short	(.L_15 - .L_14)
	.align		4
.L_14:
        /*0004*/ 	.word	index@(_ZN7cutlass13device_kernelINS_4gemm6kernel13GemmUniversalIN4cute5tupleIJiiiiEEENS1_10collective13CollectiveMmaINS1_34MainloopSm90TmaGmmaWarpSpecializedILi45ENS5_IJNS4_1CILi2EEENSA_ILi1EEESC_EEENS1_32KernelTmaWarpSpecializedPingpongEEENS5_IJNSA_ILi64EEENSA_ILi96EEENSA_ILi16EEEEEENS_10bfloat16_tENS5_IJlSC_lEEESK_SL_NS4_8TiledMMAINS4_8MMA_AtomIJNS4_4SM904GMMA27MMA_64x96x16_F32BF16BF16_SSILNSP_5MajorE0ELSR_0ELNSP_7ScaleInE1ELSS_1EEEEEENS4_6LayoutINS5_IJSC_SC_SC_EEENS5_IJNSA_ILi0EEESX_SX_EEEEENS5_IJNS4_10UnderscoreES10_S10_EEEEENS4_13SM90_TMA_LOADENS4_14ComposedLayoutINS4_7SwizzleILi1ELi4ELi3EEENS4_18smem_ptr_flag_bitsILi16EEENSV_INS5_IJNSA_ILi8EEESI_EEENS5_IJSI_SC_EEEEEEEvNS4_8identityENS4_23SM90_TMA_LOAD_MULTICASTES1D_vS1E_EENS_8epilogue10collective6detail29Sm90TmaWarpSpecializedAdapterINS1I_15DefaultEpilogueISK_SL_SL_NS1H_6thread17LinearCombinationISK_Li1EffLNS1M_9ScaleType4KindE0ELNS_15FloatRoundStyleE2ESK_EENS1_15EpilogueDefaultEEEEEvvEEEEvNT_6ParamsE)
        /*0008*/ 	.word	0x000000a8


	//----- nvinfo : EIATTR_FRAME_SIZE
	.align		4
.L_15:
        /*000c*/ 	.byte	0x04, 0x11
        /*000e*/ 	.short	(.L_17 - .L_16)
	.align		4
.L_16:
        /*0010*/ 	.word	index@(_ZN7cutlass13device_kernelINS_4gemm6kernel13GemmUniversalIN4cute5tupleIJiiiiEEENS1_10collective13CollectiveMmaINS1_34MainloopSm90TmaGmmaWarpSpecializedILi45ENS5_IJNS4_1CILi2EEENSA_ILi1EEESC_EEENS1_32KernelTmaWarpSpecializedPingpongEEENS5_IJNSA_ILi64EEENSA_ILi96EEENSA_ILi16EEEEEENS_10bfloat16_tENS5_IJlSC_lEEESK_SL_NS4_8TiledMMAINS4_8MMA_AtomIJNS4_4SM904GMMA27MMA_64x96x16_F32BF16BF16_SSILNSP_5MajorE0ELSR_0ELNSP_7ScaleInE1ELSS_1EEEEEENS4_6LayoutINS5_IJSC_SC_SC_EEENS5_IJNSA_ILi0EEESX_SX_EEEEENS5_IJNS4_10UnderscoreES10_S10_EEEEENS4_13SM90_TMA_LOADENS4_14ComposedLayoutINS4_7SwizzleILi1ELi4ELi3EEENS4_18smem_ptr_flag_bitsILi16EEENSV_INS5_IJNSA_ILi8EEESI_EEENS5_IJSI_SC_EEEEEEEvNS4_8identityENS4_23SM90_TMA_LOAD_MULTICASTES1D_vS1E_EENS_8epilogue10collective6detail29Sm90TmaWarpSpecializedAdapterINS1I_15DefaultEpilogueISK_SL_SL_NS1H_6thread17LinearCombinationISK_Li1EffLNS1M_9ScaleType4KindE0ELNS_15FloatRoundStyleE2ESK_EENS1_15EpilogueDefaultEEEEEvvEEEEvNT_6ParamsE)
        /*0014*/ 	.word	0x00000008


	//----- nvinfo : EIATTR_MIN_STACK_SIZE
	.align		4
.L_17:
        /*0018*/ 	.byte	0x04, 0x12
        /*001a*/ 	.short	(.L_19 - .L_18)
	.align		4
.L_18:
        /*001c*/ 	.word	index@(_ZN7cutlass13device_kernelINS_4gemm6kernel13GemmUniversalIN4cute5tupleIJiiiiEEENS1_10collective13CollectiveMmaINS1_34MainloopSm90TmaGmmaWarpSpecializedILi45ENS5_IJNS4_1CILi2EEENSA_ILi1EEESC_EEENS1_32KernelTmaWarpSpecializedPingpongEEENS5_IJNSA_ILi64EEENSA_ILi96EEENSA_ILi16EEEEEENS_10bfloat16_tENS5_IJlSC_lEEESK_SL_NS4_8TiledMMAINS4_8MMA_AtomIJNS4_4SM904GMMA27MMA_64x96x16_F32BF16BF16_SSILNSP_5MajorE0ELSR_0ELNSP_7ScaleInE1ELSS_1EEEEEENS4_6LayoutINS5_IJSC_SC_SC_EEENS5_IJNSA_ILi0EEESX_SX_EEEEENS5_IJNS4_10UnderscoreES10_S10_EEEEENS4_13SM90_TMA_LOADENS4_14ComposedLayoutINS4_7SwizzleILi1ELi4ELi3EEENS4_18smem_ptr_flag_bitsILi16EEENSV_INS5_IJNSA_ILi8EEESI_EEENS5_IJSI_SC_EEEEEEEvNS4_8identityENS4_23SM90_TMA_LOAD_MULTICASTES1D_vS1E_EENS_8epilogue10collective6detail29Sm90TmaWarpSpecializedAdapterINS1I_15DefaultEpilogueISK_SL_SL_NS1H_6thread17LinearCombinationISK_Li1EffLNS1M_9ScaleType4KindE0ELNS_15FloatRoundStyleE2ESK_EENS1_15EpilogueDefaultEEEEEvvEEEEvNT_6ParamsE)
        /*0020*/ 	.word	0x00000008
.L_19:


//--------------------- .nv.compat                --------------------------
	.section	.nv.compat,"",@"SHT_CUDA_COMPAT_INFO"
	.align	4
        /*0000*/ 	.byte	0x02, 0x09, 0x01, 0x00, 0x02, 0x02, 0x04, 0x00, 0x02, 0x05, 0x05, 0x00, 0x03, 0x07, 0x01, 0x01
        /*0010*/ 	.byte	0x02, 0x03, 0x01, 0x00, 0x02, 0x06, 0x01, 0x00, 0x04, 0x0b, 0x08, 0x00, 0x00, 0x00, 0x00, 0x00
        /*0020*/ 	.byte	0x00, 0x00, 0x00, 0x00


//--------------------- .nv.info._ZN7cutlass13device_kernelINS_4gemm6kernel13GemmUniversalIN4cute5tupleIJiiiiEEENS1_10collective13CollectiveMmaINS1_34MainloopSm90TmaGmmaWarpSpecializedILi45ENS5_IJNS4_1CILi2EEENSA_ILi1EEESC_EEENS1_32KernelTmaWarpSpecializedPingpongEEENS5_IJNSA_ILi64EEENSA_ILi96EEENSA_ILi16EEEEEENS_10bfloat16_tENS5_IJlSC_lEEESK_SL_NS4_8TiledMMAINS4_8MMA_AtomIJNS4_4SM904GMMA27MMA_64x96x16_F32BF16BF16_SSILNSP_5MajorE0ELSR_0ELNSP_7ScaleInE1ELSS_1EEEEEENS4_6LayoutINS5_IJSC_SC_SC_EEENS5_IJNSA_ILi0EEESX_SX_EEEEENS5_IJNS4_10UnderscoreES10_S10_EEEEENS4_13SM90_TMA_LOADENS4_14ComposedLayoutINS4_7SwizzleILi1ELi4ELi3EEENS4_18smem_ptr_flag_bitsILi16EEENSV_INS5_IJNSA_ILi8EEESI_EEENS5_IJSI_SC_EEEEEEEvNS4_8identityENS4_23SM90_TMA_LOAD_MULTICASTES1D_vS1E_EENS_8epilogue10collective6detail29Sm90TmaWarpSpecializedAdapterINS1I_15DefaultEpilogueISK_SL_SL_NS1H_6thread17LinearCombinationISK_Li1EffLNS1M_9ScaleType4KindE0ELNS_15FloatRoundStyleE2ESK_EENS1_15EpilogueDefaultEEEEEvvEEEEvNT_6ParamsE --------------------------
	.section	.nv.info._ZN7cutlass13device_kernelINS_4gemm6kernel13GemmUniversalIN4cute5tupleIJiiiiEEENS1_10collective13CollectiveMmaINS1_34MainloopSm90TmaGmmaWarpSpecializedILi45ENS5_IJNS4_1CILi2EEENSA_ILi1EEESC_EEENS1_32KernelTmaWarpSpecializedPingpongEEENS5_IJNSA_ILi64EEENSA_ILi96EEENSA_ILi16EEEEEENS_10bfloat16_tENS5_IJlSC_lEEESK_SL_NS4_8TiledMMAINS4_8MMA_AtomIJNS4_4SM904GMMA27MMA_64x96x16_F32BF16BF16_SSILNSP_5MajorE0ELSR_0ELNSP_7ScaleInE1ELSS_1EEEEEENS4_6LayoutINS5_IJSC_SC_SC_EEENS5_IJNSA_ILi0EEESX_SX_EEEEENS5_IJNS4_10UnderscoreES10_S10_EEEEENS4_13SM90_TMA_LOADENS4_14ComposedLayoutINS4_7SwizzleILi1ELi4ELi3EEENS4_18smem_ptr_flag_bitsILi16EEENSV_INS5_IJNSA_ILi8EEESI_EEENS5_IJSI_SC_EEEEEEEvNS4_8identityENS4_23SM90_TMA_LOAD_MULTICASTES1D_vS1E_EENS_8epilogue10collective6detail29Sm90TmaWarpSpecializedAdapterINS1I_15DefaultEpilogueISK_SL_SL_NS1H_6thread17LinearCombinationISK_Li1EffLNS1M_9ScaleType4KindE0ELNS_15FloatRoundStyleE2ESK_EENS1_15EpilogueDefaultEEEEEvvEEEEvNT_6ParamsE,"",@"SHT_CUDA_INFO"
	.sectionflags	@""
	.align	4


	//----- nvinfo : EIATTR_CUDA_API_VERSION
	.align		4
        /*0000*/ 	.byte	0x04, 0x37
        /*0002*/ 	.short	(.L_21 - .L_20)
.L_20:
        /*0004*/ 	.word	0x00000082


	//----- nvinfo : EIATTR_KPARAM_INFO
	.align		4
.L_21:
        /*0008*/ 	.byte	0x04, 0x17
        /*000a*/ 	.short	(.L_23 - .L_22)
.L_22:
        /*000c*/ 	.word	0x00000000
        /*0010*/ 	.short	0x0000
        /*0012*/ 	.short	0x0070
        /*0014*/ 	.byte	0x00, 0xf0, 0x01, 0x10


	//----- nvinfo : EIATTR_SPARSE_MMA_MASK
	.align		4
.L_23:
        /*0018*/ 	.byte	0x03, 0x50
        /*001a*/ 	.short	0x0000


	//----- nvinfo : EIATTR_MAXREG_COUNT
	.align		4
        /*001c*/ 	.byte	0x03, 0x1b
        /*001e*/ 	.short	0x00a8


	//----- nvinfo : EIATTR_NUM_BARRIERS
	.align		4
        /*0020*/ 	.byte	0x02, 0x4c
        /*0022*/ 	.byte	0x01
	.zero		1


	//----- nvinfo : EIATTR_EXTERNS
	.align		4
        /*0024*/ 	.byte	0x04, 0x0f
        /*0026*/ 	.short	(.L_25 - .L_24)


	//   ....[0]....
	.align		4
.L_24:
        /*0028*/ 	.word	index@(__assertfail)


	//----- nvinfo : EIATTR_ANNOTATIONS
	.align		4
.L_25:
        /*002c*/ 	.byte	0x04, 0x55
        /*002e*/ 	.short	(.L_27 - .L_26)


	//   ....[0]....
.L_26:
        /*0030*/ 	.word	0x00000001
        /*0034*/ 	.byte	0x00, 0x13, 0x00, 0x00, 0x01, 0x00, 0x00, 0x00, 0xd0, 0x19, 0x00, 0x00, 0x01, 0x00, 0x00, 0x00
        /*0044*/ 	.byte	0x50, 0x57, 0x00, 0x00, 0x01, 0x00, 0x00, 0x00, 0x90, 0x63, 0x00, 0x00


	//----- nvinfo : EIATTR_MERCURY_ISA_VERSION
	.align		4
.L_27:
        /*0050*/ 	.byte	0x03, 0x5f
        /*0052*/ 	.short	0x0101


	//----- nvinfo : EIATTR_INT_WARP_WIDE_INSTR_OFFSETS
	.align		4
        /*0054*/ 	.byte	0x04, 0x31
        /*0056*/ 	.short	(.L_29 - .L_28)


	//   ....[0]....
.L_28:
        /*0058*/ 	.word	0x00000a40


	//   ....[1]....
        /*005c*/ 	.word	0x00000a60


	//   ....[2]....
        /*0060*/ 	.word	0x00000a80


	//   ....[3]....
        /*0064*/ 	.word	0x00000b40


	//   ....[4]....
        /*0068*/ 	.word	0x00000b60


	//   ....[5]....
        /*006c*/ 	.word	0x00000bb0


	//   ....[6]....
        /*0070*/ 	.word	0x00000cd0


	//   ....[7]....
        /*0074*/ 	.word	0x00000d00


	//----- nvinfo : EIATTR_COOP_GROUP_MASK_REGIDS
	.align		4
.L_29:
        /*0078*/ 	.byte	0x04, 0x29
        /*007a*/ 	.short	(.L_31 - .L_30)


	//   ....[0]....
.L_30:
        /*007c*/ 	.word	0xffffffff


	//   ....[1]....
        /*0080*/ 	.word	0xffffffff


	//   ....[2]....
        /*0084*/ 	.word	0xffffffff


	//   ....[3]....
        /*0088*/ 	.word	0xffffffff


	//   ....[4]....
        /*008c*/ 	.word	0xffffffff


	//   ....[5]....
        /*0090*/ 	.word	0xffffffff


	//   ....[6]....
        /*0094*/ 	.word	0xffffffff


	//----- nvinfo : EIATTR_COOP_GROUP_INSTR_OFFSETS
	.align		4
.L_31:
        /*0098*/ 	.byte	0x04, 0x28
        /*009a*/ 	.short	(.L_33 - .L_32)


	//   ....[0]....
.L_32:
        /*009c*/ 	.word	0x00000070


	//   ....[1]....
        /*00a0*/ 	.word	0x00000080


	//   ....[2]....
        /*00a4*/ 	.word	0x00000140


	//   ....[3]....
        /*00a8*/ 	.word	0x00000820


	//   ....[4]....
        /*00ac*/ 	.word	0x00000860


	//   ....[5]....
        /*00b0*/ 	.word	0x000008e0


	//   ....[6]....
        /*00b4*/ 	.word	0x00000eb0


	//----- nvinfo : EIATTR_REG_RECONFIG
	.align		4
.L_33:
        /*00b8*/ 	.byte	0x01, 0x54
	.zero		2


	//----- nvinfo : EIATTR_SYSCALL_OFFSETS
	.align		4
        /*00bc*/ 	.byte	0x04, 0x46
        /*00be*/ 	.short	(.L_35 - .L_34)


	//   ....[0]....
.L_34:
        /*00c0*/ 	.word	0x00001ec0


	//----- nvinfo : EIATTR_MBARRIER_INSTR_OFFSETS
	.align		4
.L_35:
        /*00c4*/ 	.byte	0x04, 0x39
        /*00c6*/ 	.short	(.L_37 - .L_36)


	//   ....[0]....
.L_36:
        /*00c8*/ 	.word	0x00000260
        /*00cc*/ 	.word	0x000000ff
        /*00d0*/ 	.word	0x00000000
        /*00d4*/ 	.short	0x0100
        /*00d6*/ 	.byte	0x08
	.zero		1


	//   ....[1]....
        /*00d8*/ 	.word	0x00000270
        /*00dc*/ 	.word	0x000000ff
        /*00e0*/ 	.word	0x00000168
        /*00e4*/ 	.short	0x0100
        /*00e6*/ 	.byte	0x08
	.zero		1


	//   ....[2]....
        /*00e8*/ 	.word	0x00000280
        /*00ec*/ 	.word	0x000000ff
        /*00f0*/ 	.word	0x00000008
        /*00f4*/ 	.short	0x0100
        /*00f6*/ 	.byte	0x08
	.zero		1


	//   ....[3]....
        /*00f8*/ 	.word	0x00000290
        /*00fc*/ 	.word	0x000000ff
        /*0100*/ 	.word	0x00000170
        /*0104*/ 	.short	0x0100
        /*0106*/ 	.byte	0x08
	.zero		1


	//   ....[4]....
        /*0108*/ 	.word	0x000002a0
        /*010c*/ 	.word	0x000000ff
        /*0110*/ 	.word	0x00000010
        /*0114*/ 	.short	0x0100
        /*0116*/ 	.byte	0x08
	.zero		1


	//   ....[5]....
        /*0118*/ 	.word	0x000002b0
        /*011c*/ 	.word	0x000000ff
        /*0120*/ 	.word	0x00000178
        /*0124*/ 	.short	0x0100
        /*0126*/ 	.byte	0x08
	.zero		1


	//   ....[6]....
        /*0128*/ 	.word	0x000002c0
        /*012c*/ 	.word	0x000000ff
        /*0130*/ 	.word	0x00000018
        /*0134*/ 	.short	0x0100
        /*0136*/ 	.byte	0x08
	.zero		1


	//   ....[7]....
        /*0138*/ 	.word	0x000002d0
        /*013c*/ 	.word	0x000000ff
        /*0140*/ 	.word	0x00000180
        /*0144*/ 	.short	0x0100
        /*0146*/ 	.byte	0x08
	.zero		1


	//   ....[8]....
        /*0148*/ 	.word	0x000002e0
        /*014c*/ 	.word	0x000000ff
        /*0150*/ 	.word	0x00000020
        /*0154*/ 	.short	0x0100
        /*0156*/ 	.byte	0x08
	.zero		1


	//   ....[9]....
        /*0158*/ 	.word	0x000002f0
        /*015c*/ 	.word	0x000000ff
        /*0160*/ 	.word	0x00000188
        /*0164*/ 	.short	0x0100
        /*0166*/ 	.byte	0x08
	.zero		1


	//   ....[10]....
        /*0168*/ 	.word	0x00000300
        /*016c*/ 	.word	0x000000ff
        /*0170*/ 	.word	0x00000028
        /*0174*/ 	.short	0x0100
        /*0176*/ 	.byte	0x08
	.zero		1


	//   ....[11]....
        /*0178*/ 	.word	0x00000310
        /*017c*/ 	.word	0x000000ff
        /*0180*/ 	.word	0x00000190
        /*0184*/ 	.short	0x0100
        /*0186*/ 	.byte	0x08
	.zero		1


	//   ....[12]....
        /*0188*/ 	.word	0x00000320
        /*018c*/ 	.word	0x000000ff
        /*0190*/ 	.word	0x00000030
        /*0194*/ 	.short	0x0100
        /*0196*/ 	.byte	0x08
	.zero		1


	//   ....[13]....
        /*0198*/ 	.word	0x00000330
        /*019c*/ 	.word	0x000000ff
        /*01a0*/ 	.word	0x00000198
        /*01a4*/ 	.short	0x0100
        /*01a6*/ 	.byte	0x08
	.zero		1


	//   ....[14]....
        /*01a8*/ 	.word	0x00000340
        /*01ac*/ 	.word	0x000000ff
        /*01b0*/ 	.word	0x00000038
        /*01b4*/ 	.short	0x0100
        /*01b6*/ 	.byte	0x08
	.zero		1


	//   ....[15]....
        /*01b8*/ 	.word	0x00000350
        /*01bc*/ 	.word	0x000000ff
        /*01c0*/ 	.word	0x000001a0
        /*01c4*/ 	.short	0x0100
        /*01c6*/ 	.byte	0x08
	.zero		1


	//   ....[16]....
        /*01c8*/ 	.word	0x00000360
        /*01cc*/ 	.word	0x000000ff
        /*01d0*/ 	.word	0x00000040
        /*01d4*/ 	.short	0x0100
        /*01d6*/ 	.byte	0x08
	.zero		1


	//   ....[17]....
        /*01d8*/ 	.word	0x00000370
        /*01dc*/ 	.word	0x000000ff
        /*01e0*/ 	.word	0x000001a8
        /*01e4*/ 	.short	0x0100
        /*01e6*/ 	.byte	0x08
	.zero		1


	//   ....[18]....
        /*01e8*/ 	.word	0x00000380
        /*01ec*/ 	.word	0x000000ff
        /*01f0*/ 	.word	0x00000048
        /*01f4*/ 	.short	0x0100
        /*01f6*/ 	.byte	0x08
	.zero		1


	//   ....[19]....
        /*01f8*/ 	.word	0x00000390
        /*01fc*/ 	.word	0x000000ff
        /*0200*/ 	.word	0x000001b0
        /*0204*/ 	.short	0x0100
        /*0206*/ 	.byte	0x08
	.zero		1


	//   ....[20]....
        /*0208*/ 	.word	0x000003a0
        /*020c*/ 	.word	0x000000ff
        /*0210*/ 	.word	0x00000050
        /*0214*/ 	.short	0x0100
        /*0216*/ 	.byte	0x08
	.zero		1


	//   ....[21]....
        /*0218*/ 	.word	0x000003b0
        /*021c*/ 	.word	0x000000ff
        /*0220*/ 	.word	0x000001b8
        /*0224*/ 	.short	0x0100
        /*0226*/ 	.byte	0x08
	.zero		1


	//   ....[22]....
        /*0228*/ 	.word	0x000003c0
        /*022c*/ 	.word	0x000000ff
        /*0230*/ 	.word	0x00000058
        /*0234*/ 	.short	0x0100
        /*0236*/ 	.byte	0x08
	.zero		1


	//   ....[23]....
        /*0238*/ 	.word	0x000003d0
        /*023c*/ 	.word	0x000000ff
        /*0240*/ 	.word	0x000001c0
        /*0244*/ 	.short	0x0100
        /*0246*/ 	.byte	0x08
	.zero		1


	//   ....[24]....
        /*0248*/ 	.word	0x000003e0
        /*024c*/ 	.word	0x000000ff
        /*0250*/ 	.word	0x00000060
        /*0254*/ 	.short	0x0100
        /*0256*/ 	.byte	0x08
	.zero		1


	//   ....[25]....
        /*0258*/ 	.word	0x000003f0
        /*025c*/ 	.word	0x000000ff
        /*0260*/ 	.word	0x000001c8
        /*0264*/ 	.short	0x0100
        /*0266*/ 	.byte	0x08
	.zero		1


	//   ....[26]....
        /*0268*/ 	.word	0x00000400
        /*026c*/ 	.word	0x000000ff
        /*0270*/ 	.word	0x00000068
        /*0274*/ 	.short	0x0100
        /*0276*/ 	.byte	0x08
	.zero		1


	//   ....[27]....
        /*0278*/ 	.word	0x00000410
        /*027c*/ 	.word	0x000000ff
        /*0280*/ 	.word	0x000001d0
        /*0284*/ 	.short	0x0100
        /*0286*/ 	.byte	0x08
	.zero		1


	//   ....[28]....
        /*0288*/ 	.word	0x00000420
        /*028c*/ 	.word	0x000000ff
        /*0290*/ 	.word	0x00000070
        /*0294*/ 	.short	0x0100
        /*0296*/ 	.byte	0x08
	.zero		1


	//   ....[29]....
        /*0298*/ 	.word	0x00000430
        /*029c*/ 	.word	0x000000ff
        /*02a0*/ 	.word	0x000001d8
        /*02a4*/ 	.short	0x0100
        /*02a6*/ 	.byte	0x08
	.zero		1


	//   ....[30]....
        /*02a8*/ 	.word	0x00000440
        /*02ac*/ 	.word	0x000000ff
        /*02b0*/ 	.word	0x00000078
        /*02b4*/ 	.short	0x0100
        /*02b6*/ 	.byte	0x08
	.zero		1


	//   ....[31]....
        /*02b8*/ 	.word	0x00000450
        /*02bc*/ 	.word	0x000000ff
        /*02c0*/ 	.word	0x000001e0
        /*02c4*/ 	.short	0x0100
        /*02c6*/ 	.byte	0x08
	.zero		1


	//   ....[32]....
        /*02c8*/ 	.word	0x00000460
        /*02cc*/ 	.word	0x000000ff
        /*02d0*/ 	.word	0x00000080
        /*02d4*/ 	.short	0x0100
        /*02d6*/ 	.byte	0x08
	.zero		1


	//   ....[33]....
        /*02d8*/ 	.word	0x00000470
        /*02dc*/ 	.word	0x000000ff
        /*02e0*/ 	.word	0x000001e8
        /*02e4*/ 	.short	0x0100
        /*02e6*/ 	.byte	0x08
	.zero		1


	//   ....[34]....
        /*02e8*/ 	.word	0x00000480
        /*02ec*/ 	.word	0x000000ff
        /*02f0*/ 	.word	0x00000088
        /*02f4*/ 	.short	0x0100
        /*02f6*/ 	.byte	0x08
	.zero		1


	//   ....[35]....
        /*02f8*/ 	.word	0x00000490
        /*02fc*/ 	.word	0x000000ff
        /*0300*/ 	.word	0x000001f0
        /*0304*/ 	.short	0x0100
        /*0306*/ 	.byte	0x08
	.zero		1


	//   ....[36]....
        /*0308*/ 	.word	0x000004a0
        /*030c*/ 	.word	0x000000ff
        /*0310*/ 	.word	0x00000090
        /*0314*/ 	.short	0x0100
        /*0316*/ 	.byte	0x08
	.zero		1


	//   ....[37]....
        /*0318*/ 	.word	0x000004b0
        /*031c*/ 	.word	0x000000ff
        /*0320*/ 	.word	0x000001f8
        /*0324*/ 	.short	0x0100
        /*0326*/ 	.byte	0x08
	.zero		1


	//   ....[38]....
        /*0328*/ 	.word	0x000004c0
        /*032c*/ 	.word	0x000000ff
        /*0330*/ 	.word	0x00000098
        /*0334*/ 	.short	0x0100
        /*0336*/ 	.byte	0x08
	.zero		1


	//   ....[39]....
        /*0338*/ 	.word	0x000004d0
        /*033c*/ 	.word	0x000000ff
        /*0340*/ 	.word	0x00000200
        /*0344*/ 	.short	0x0100
        /*0346*/ 	.byte	0x08
	.zero		1


	//   ....[40]....
        /*0348*/ 	.word	0x000004e0
        /*034c*/ 	.word	0x000000ff
        /*0350*/ 	.word	0x000000a0
        /*0354*/ 	.short	0x0100
        /*0356*/ 	.byte	0x08
	.zero		1


	//   ....[41]....
        /*0358*/ 	.word	0x000004f0
        /*035c*/ 	.word	0x000000ff
        /*0360*/ 	.word	0x00000208
        /*0364*/ 	.short	0x0100
        /*0366*/ 	.byte	0x08
	.zero		1


	//   ....[42]....
        /*0368*/ 	.word	0x00000500
        /*036c*/ 	.word	0x000000ff
        /*0370*/ 	.word	0x000000a8
        /*0374*/ 	.short	0x0100
        /*0376*/ 	.byte	0x08
	.zero		1


	//   ....[43]....
        /*0378*/ 	.word	0x00000510
        /*037c*/ 	.word	0x000000ff
        /*0380*/ 	.word	0x00000210
        /*0384*/ 	.short	0x0100
        /*0386*/ 	.byte	0x08
	.zero		1


	//   ....[44]....
        /*0388*/ 	.word	0x00000520
        /*038c*/ 	.word	0x000000ff
        /*0390*/ 	.word	0x000000b0
        /*0394*/ 	.short	0x0100
        /*0396*/ 	.byte	0x08
	.zero		1


	//   ....[45]....
        /*0398*/ 	.word	0x00000530
        /*039c*/ 	.word	0x000000ff
        /*03a0*/ 	.word	0x00000218
        /*03a4*/ 	.short	0x0100
        /*03a6*/ 	.byte	0x08
	.zero		1


	//   ....[46]....
        /*03a8*/ 	.word	0x00000540
        /*03ac*/ 	.word	0x000000ff
        /*03b0*/ 	.word	0x000000b8
        /*03b4*/ 	.short	0x0100
        /*03b6*/ 	.byte	0x08
	.zero		1


	//   ....[47]....
        /*03b8*/ 	.word	0x00000550
        /*03bc*/ 	.word	0x000000ff
        /*03c0*/ 	.word	0x00000220
        /*03c4*/ 	.short	0x0100
        /*03c6*/ 	.byte	0x08
	.zero		1


	//   ....[48]....
        /*03c8*/ 	.word	0x00000560
        /*03cc*/ 	.word	0x000000ff
        /*03d0*/ 	.word	0x000000c0
        /*03d4*/ 	.short	0x0100
        /*03d6*/ 	.byte	0x08
	.zero		1


	//   ....[49]....
        /*03d8*/ 	.word	0x00000570
        /*03dc*/ 	.word	0x000000ff
        /*03e0*/ 	.word	0x00000228
        /*03e4*/ 	.short	0x0100
        /*03e6*/ 	.byte	0x08
	.zero		1


	//   ....[50]....
        /*03e8*/ 	.word	0x00000580
        /*03ec*/ 	.word	0x000000ff
        /*03f0*/ 	.word	0x000000c8
        /*03f4*/ 	.short	0x0100
        /*03f6*/ 	.byte	0x08
	.zero		1


	//   ....[51]....
        /*03f8*/ 	.word	0x00000590
        /*03fc*/ 	.word	0x000000ff
        /*0400*/ 	.word	0x00000230
        /*0404*/ 	.short	0x0100
        /*0406*/ 	.byte	0x08
	.zero		1


	//   ....[52]....
        /*0408*/ 	.word	0x000005a0
        /*040c*/ 	.word	0x000000ff
        /*0410*/ 	.word	0x000000d0
        /*0414*/ 	.short	0x0100
        /*0416*/ 	.byte	0x08
	.zero		1


	//   ....[53]....
        /*0418*/ 	.word	0x000005b0
        /*041c*/ 	.word	0x000000ff
        /*0420*/ 	.word	0x00000238
        /*0424*/ 	.short	0x0100
        /*0426*/ 	.byte	0x08
	.zero		1


	//   ....[54]....
        /*0428*/ 	.word	0x000005c0
        /*042c*/ 	.word	0x000000ff
        /*0430*/ 	.word	0x000000d8
        /*0434*/ 	.short	0x0100
        /*0436*/ 	.byte	0x08
	.zero		1


	//   ....[55]....
        /*0438*/ 	.word	0x000005d0
        /*043c*/ 	.word	0x000000ff
        /*0440*/ 	.word	0x00000240
        /*0444*/ 	.short	0x0100
        /*0446*/ 	.byte	0x08
	.zero		1


	//   ....[56]....
        /*0448*/ 	.word	0x000005e0
        /*044c*/ 	.word	0x000000ff
        /*0450*/ 	.word	0x000000e0
        /*0454*/ 	.short	0x0100
        /*0456*/ 	.byte	0x08
	.zero		1


	//   ....[57]....
        /*0458*/ 	.word	0x000005f0
        /*045c*/ 	.word	0x000000ff
        /*0460*/ 	.word	0x00000248
        /*0464*/ 	.short	0x0100
        /*0466*/ 	.byte	0x08
	.zero		1


	//   ....[58]....
        /*0468*/ 	.word	0x00000600
        /*046c*/ 	.word	0x000000ff
        /*0470*/ 	.word	0x000000e8
        /*0474*/ 	.short	0x0100
        /*0476*/ 	.byte	0x08
	.zero		1


	//   ....[59]....
        /*0478*/ 	.word	0x00000610
        /*047c*/ 	.word	0x000000ff
        /*0480*/ 	.word	0x00000250
        /*0484*/ 	.short	0x0100
        /*0486*/ 	.byte	0x08
	.zero		1


	//   ....[60]....
        /*0488*/ 	.word	0x00000620
        /*048c*/ 	.word	0x000000ff
        /*0490*/ 	.word	0x000000f0
        /*0494*/ 	.short	0x0100
        /*0496*/ 	.byte	0x08
	.zero		1


	//   ....[61]....
        /*0498*/ 	.word	0x00000630
        /*049c*/ 	.word	0x000000ff
        /*04a0*/ 	.word	0x00000258
        /*04a4*/ 	.short	0x0100
        /*04a6*/ 	.byte	0x08
	.zero		1


	//   ....[62]....
        /*04a8*/ 	.word	0x00000640
        /*04ac*/ 	.word	0x000000ff
        /*04b0*/ 	.word	0x000000f8
        /*04b4*/ 	.short	0x0100
        /*04b6*/ 	.byte	0x08
	.zero		1


	//   ....[63]....
        /*04b8*/ 	.word	0x00000650
        /*04bc*/ 	.word	0x000000ff
        /*04c0*/ 	.word	0x00000260
        /*04c4*/ 	.short	0x0100
        /*04c6*/ 	.byte	0x08
	.zero		1


	//   ....[64]....
        /*04c8*/ 	.word	0x00000660
        /*04cc*/ 	.word	0x000000ff
        /*04d0*/ 	.word	0x00000100
        /*04d4*/ 	.short	0x0100
        /*04d6*/ 	.byte	0x08
	.zero		1


	//   ....[65]....
        /*04d8*/ 	.word	0x00000670
        /*04dc*/ 	.word	0x000000ff
        /*04e0*/ 	.word	0x00000268
        /*04e4*/ 	.short	0x0100
        /*04e6*/ 	.byte	0x08
	.zero		1


	//   ....[66]....
        /*04e8*/ 	.word	0x00000680
        /*04ec*/ 	.word	0x000000ff
        /*04f0*/ 	.word	0x00000108
        /*04f4*/ 	.short	0x0100
        /*04f6*/ 	.byte	0x08
	.zero		1


	//   ....[67]....
        /*04f8*/ 	.word	0x00000690
        /*04fc*/ 	.word	0x000000ff
        /*0500*/ 	.word	0x00000270
        /*0504*/ 	.short	0x0100
        /*0506*/ 	.byte	0x08
	.zero		1


	//   ....[68]....
        /*0508*/ 	.word	0x000006a0
        /*050c*/ 	.word	0x000000ff
        /*0510*/ 	.word	0x00000110
        /*0514*/ 	.short	0x0100
        /*0516*/ 	.byte	0x08
	.zero		1


	//   ....[69]....
        /*0518*/ 	.word	0x000006b0
        /*051c*/ 	.word	0x000000ff
        /*0520*/ 	.word	0x00000278
        /*0524*/ 	.short	0x0100
        /*0526*/ 	.byte	0x08
	.zero		1


	//   ....[70]....
        /*0528*/ 	.word	0x000006c0
        /*052c*/ 	.word	0x000000ff
        /*0530*/ 	.word	0x00000118
        /*0534*/ 	.short	0x0100
        /*0536*/ 	.byte	0x08
	.zero		1


	//   ....[71]....
        /*0538*/ 	.word	0x000006d0
        /*053c*/ 	.word	0x000000ff
        /*0540*/ 	.word	0x00000280
        /*0544*/ 	.short	0x0100
        /*0546*/ 	.byte	0x08
	.zero		1


	//   ....[72]....
        /*0548*/ 	.word	0x000006e0
        /*054c*/ 	.word	0x000000ff
        /*0550*/ 	.word	0x00000120
        /*0554*/ 	.short	0x0100
        /*0556*/ 	.byte	0x08
	.zero		1


	//   ....[73]....
        /*0558*/ 	.word	0x000006f0
        /*055c*/ 	.word	0x000000ff
        /*0560*/ 	.word	0x00000288
        /*0564*/ 	.short	0x0100
        /*0566*/ 	.byte	0x08
	.zero		1


	//   ....[74]....
        /*0568*/ 	.word	0x00000700
        /*056c*/ 	.word	0x000000ff
        /*0570*/ 	.word	0x00000128
        /*0574*/ 	.short	0x0100
        /*0576*/ 	.byte	0x08
	.zero		1


	//   ....[75]....
        /*0578*/ 	.word	0x00000710
        /*057c*/ 	.word	0x000000ff
        /*0580*/ 	.word	0x00000290
        /*0584*/ 	.short	0x0100
        /*0586*/ 	.byte	0x08
	.zero		1


	//   ....[76]....
        /*0588*/ 	.word	0x00000720
        /*058c*/ 	.word	0x000000ff
        /*0590*/ 	.word	0x00000130
        /*0594*/ 	.short	0x0100
        /*0596*/ 	.byte	0x08
	.zero		1


	//   ....[77]....
        /*0598*/ 	.word	0x00000730
        /*059c*/ 	.word	0x000000ff
        /*05a0*/ 	.word	0x00000298
        /*05a4*/ 	.short	0x0100
        /*05a6*/ 	.byte	0x08
	.zero		1


	//   ....[78]....
        /*05a8*/ 	.word	0x00000740
        /*05ac*/ 	.word	0x000000ff
        /*05b0*/ 	.word	0x00000138
        /*05b4*/ 	.short	0x0100
        /*05b6*/ 	.byte	0x08
	.zero		1


	//   ....[79]....
        /*05b8*/ 	.word	0x00000750
        /*05bc*/ 	.word	0x000000ff
        /*05c0*/ 	.word	0x000002a0
        /*05c4*/ 	.short	0x0100
        /*05c6*/ 	.byte	0x08
	.zero		1


	//   ....[80]....
        /*05c8*/ 	.word	0x00000760
        /*05cc*/ 	.word	0x000000ff
        /*05d0*/ 	.word	0x00000140
        /*05d4*/ 	.short	0x0100
        /*05d6*/ 	.byte	0x08
	.zero		1


	//   ....[81]....
        /*05d8*/ 	.word	0x00000770
        /*05dc*/ 	.word	0x000000ff
        /*05e0*/ 	.word	0x000002a8
        /*05e4*/ 	.short	0x0100
        /*05e6*/ 	.byte	0x08
	.zero		1


	//   ....[82]....
        /*05e8*/ 	.word	0x00000780
        /*05ec*/ 	.word	0x000000ff
        /*05f0*/ 	.word	0x00000148
        /*05f4*/ 	.short	0x0100
        /*05f6*/ 	.byte	0x08
	.zero		1


	//   ....[83]....
        /*05f8*/ 	.word	0x00000790
        /*05fc*/ 	.word	0x000000ff
        /*0600*/ 	.word	0x000002b0
        /*0604*/ 	.short	0x0100
        /*0606*/ 	.byte	0x08
	.zero		1


	//   ....[84]....
        /*0608*/ 	.word	0x000007a0
        /*060c*/ 	.word	0x000000ff
        /*0610*/ 	.word	0x00000150
        /*0614*/ 	.short	0x0100
        /*0616*/ 	.byte	0x08
	.zero		1


	//   ....[85]....
        /*0618*/ 	.word	0x000007b0
        /*061c*/ 	.word	0x000000ff
        /*0620*/ 	.word	0x000002b8
        /*0624*/ 	.short	0x0100
        /*0626*/ 	.byte	0x08
	.zero		1


	//   ....[86]....
        /*0628*/ 	.word	0x000007c0
        /*062c*/ 	.word	0x000000ff
        /*0630*/ 	.word	0x00000158
        /*0634*/ 	.short	0x0100
        /*0636*/ 	.byte	0x08
	.zero		1


	//   ....[87]....
        /*0638*/ 	.word	0x000007d0
        /*063c*/ 	.word	0x000000ff
        /*0640*/ 	.word	0x000002c0
        /*0644*/ 	.short	0x0100
        /*0646*/ 	.byte	0x08
	.zero		1


	//   ....[88]....
        /*0648*/ 	.word	0x000007e0
        /*064c*/ 	.word	0x000000ff
        /*0650*/ 	.word	0x00000160
        /*0654*/ 	.short	0x0100
        /*0656*/ 	.byte	0x08
	.zero		1


	//   ....[89]....
        /*0658*/ 	.word	0x000007f0
        /*065c*/ 	.word	0x000000ff
        /*0660*/ 	.word	0x000002c8
        /*0664*/ 	.short	0x0100
        /*0666*/ 	.byte	0x08
	.zero		1


	//   ....[90]....
        /*0668*/ 	.word	0x00000d50
        /*066c*/ 	.word	0x000000ff
        /*0670*/ 	.word	0x00000300
        /*0674*/ 	.short	0x0100
        /*0676*/ 	.byte	0x08
	.zero		1


	//   ....[91]....
        /*0678*/ 	.word	0x00000de0
        /*067c*/ 	.word	0x000000ff
        /*0680*/ 	.word	0x00000308
        /*0684*/ 	.short	0x0100
        /*0686*/ 	.byte	0x08
	.zero		1


	//   ....[92]....
        /*0688*/ 	.word	0x00000e30
        /*068c*/ 	.word	0x000000ff
        /*0690*/ 	.word	0x000002e0
        /*0694*/ 	.short	0x0100
        /*0696*/ 	.byte	0x09
	.zero		1


	//   ....[93]....
        /*0698*/ 	.word	0x00000e40
        /*069c*/ 	.word	0x000000ff
        /*06a0*/ 	.word	0x000002e8
        /*06a4*/ 	.short	0x0100
        /*06a6*/ 	.byte	0x09
	.zero		1


	//   ....[94]....
        /*06a8*/ 	.word	0x00000e50
        /*06ac*/ 	.word	0x000000ff
        /*06b0*/ 	.word	0x000002f0
        /*06b4*/ 	.short	0x0100
        /*06b6*/ 	.byte	0x09
	.zero		1


	//   ....[95]....
        /*06b8*/ 	.word	0x00000e60
        /*06bc*/ 	.word	0x000000ff
        /*06c0*/ 	.word	0x000002f8
        /*06c4*/ 	.short	0x0100
        /*06c6*/ 	.byte	0x09
	.zero		1


	//   ....[96]....
        /*06c8*/ 	.word	0x00001d80
        /*06cc*/ 	.word	0x000000ff
        /*06d0*/ 	.word	0xfffffff8
        /*06d4*/ 	.short	0x010a
        /*06d6*/ 	.byte	0x2c
	.zero		1


	//   ....[97]....
        /*06d8*/ 	.word	0x00001f40
        /*06dc*/ 	.word	0x00000003
        /*06e0*/ 	.word	0x00000000
        /*06e4*/ 	.short	0x010a
        /*06e6*/ 	.byte	0x3f
	.zero		1


	//   ....[98]....
        /*06e8*/ 	.word	0x00001f80
        /*06ec*/ 	.word	0x00000003
        /*06f0*/ 	.word	0x00000000
        /*06f4*/ 	.short	0x010a
        /*06f6*/ 	.byte	0x3f
	.zero		1


	//   ....[99]....
        /*06f8*/ 	.word	0x00002110
        /*06fc*/ 	.word	0x000000ff
        /*0700*/ 	.word	0x00000000
        /*0704*/ 	.short	0x010a
        /*0706*/ 	.byte	0x04
	.zero		1


	//   ....[100]....
        /*0708*/ 	.word	0x00002150
        /*070c*/ 	.word	0x000000ff
        /*0710*/ 	.word	0x00000000
        /*0714*/ 	.short	0x010a
        /*0716*/ 	.byte	0x04
	.zero		1


	//   ....[101]....
        /*0718*/ 	.word	0x00002240
        /*071c*/ 	.word	0x00000004
        /*0720*/ 	.word	0x00000000
        /*0724*/ 	.short	0x0101
        /*0726*/ 	.byte	0x3f
	.zero		1


	//   ....[102]....
        /*0728*/ 	.word	0x00002350
        /*072c*/ 	.word	0x00000003
        /*0730*/ 	.word	0x00000000
        /*0734*/ 	.short	0x0101
        /*0736*/ 	.byte	0x2f
	.zero		1


	//   ....[103]....
        /*0738*/ 	.word	0x00002480
        /*073c*/ 	.word	0x00000000
        /*0740*/ 	.word	0x00000000
        /*0744*/ 	.short	0x0101
        /*0746*/ 	.byte	0x3f
	.zero		1


	//   ....[104]....
        /*0748*/ 	.word	0x00002500
        /*074c*/ 	.word	0x000000ff
        /*0750*/ 	.word	0x00000008
        /*0754*/ 	.short	0x010a
        /*0756*/ 	.byte	0x2c
	.zero		1


	//   ....[105]....
        /*0758*/ 	.word	0x00005790
        /*075c*/ 	.word	0x00000000
        /*0760*/ 	.word	0x00000000
        /*0764*/ 	.short	0x0101
        /*0766*/ 	.byte	0x2f
	.zero		1


	//   ....[106]....
        /*0768*/ 	.word	0x000060d0
        /*076c*/ 	.word	0x0000000c
        /*0770*/ 	.word	0x00000168
        /*0774*/ 	.short	0x010a
        /*0776*/ 	.byte	0x3f
	.zero		1


	//   ....[107]....
        /*0778*/ 	.word	0x000064f0
        /*077c*/ 	.word	0x00000006
        /*0780*/ 	.word	0x00000308
        /*0784*/ 	.short	0x0101
        /*0786*/ 	.byte	0x3f
	.zero		1


	//   ....[108]....
        /*0788*/ 	.word	0x00006c00
        /*078c*/ 	.word	0x00000007
        /*0790*/ 	.word	0x00000000
        /*0794*/ 	.short	0x010a
        /*0796*/ 	.byte	0x3f
	.zero		1


	//   ....[109]....
        /*0798*/ 	.word	0x00006c80
        /*079c*/ 	.word	0x00000006
        /*07a0*/ 	.word	0x00000000
        /*07a4*/ 	.short	0x010a
        /*07a6*/ 	.byte	0x3f
	.zero		1


	//   ....[110]....
        /*07a8*/ 	.word	0x00006d10
        /*07ac*/ 	.word	0x00000007
        /*07b0*/ 	.word	0x00000000
        /*07b4*/ 	.short	0x010a
        /*07b6*/ 	.byte	0x3f
	.zero		1


	//   ....[111]....
        /*07b8*/ 	.word	0x00006da0
        /*07bc*/ 	.word	0x00000006
        /*07c0*/ 	.word	0x00000000
        /*07c4*/ 	.short	0x010a
        /*07c6*/ 	.byte	0x3f
	.zero		1


	//   ....[112]....
        /*07c8*/ 	.word	0x00006e30
        /*07cc*/ 	.word	0x00000007
        /*07d0*/ 	.word	0x00000000
        /*07d4*/ 	.short	0x010a
        /*07d6*/ 	.byte	0x3f
	.zero		1


	//   ....[113]....
        /*07d8*/ 	.word	0x00006ec0
        /*07dc*/ 	.word	0x00000006
        /*07e0*/ 	.word	0x00000000
        /*07e4*/ 	.short	0x010a
        /*07e6*/ 	.byte	0x3f
	.zero		1


	//   ....[114]....
        /*07e8*/ 	.word	0x00006f50
        /*07ec*/ 	.word	0x00000007
        /*07f0*/ 	.word	0x00000000
        /*07f4*/ 	.short	0x010a
        /*07f6*/ 	.byte	0x3f
	.zero		1


	//   ....[115]....
        /*07f8*/ 	.word	0x00006fe0
        /*07fc*/ 	.word	0x00000006
        /*0800*/ 	.word	0x00000000
        /*0804*/ 	.short	0x010a
        /*0806*/ 	.byte	0x3f
	.zero		1


	//   ....[116]....
        /*0808*/ 	.word	0x00007070
        /*080c*/ 	.word	0x00000007
        /*0810*/ 	.word	0x00000000
        /*0814*/ 	.short	0x010a
        /*0816*/ 	.byte	0x3f
	.zero		1


	//   ....[117]....
        /*0818*/ 	.word	0x00007100
        /*081c*/ 	.word	0x00000006
        /*0820*/ 	.word	0x00000000
        /*0824*/ 	.short	0x010a
        /*0826*/ 	.byte	0x3f
	.zero		1


	//   ....[118]....
        /*0828*/ 	.word	0x00007190
        /*082c*/ 	.word	0x00000007
        /*0830*/ 	.word	0x00000000
        /*0834*/ 	.short	0x010a
        /*0836*/ 	.byte	0x3f
	.zero		1


	//   ....[119]....
        /*0838*/ 	.word	0x00007220
        /*083c*/ 	.word	0x00000006
        /*0840*/ 	.word	0x00000000
        /*0844*/ 	.short	0x010a
        /*0846*/ 	.byte	0x3f
	.zero		1


	//   ....[120]....
        /*0848*/ 	.word	0x000072b0
        /*084c*/ 	.word	0x00000007
        /*0850*/ 	.word	0x00000000
        /*0854*/ 	.short	0x010a
        /*0856*/ 	.byte	0x3f
	.zero		1


	//   ....[121]....
        /*0858*/ 	.word	0x00007340
        /*085c*/ 	.word	0x00000006
        /*0860*/ 	.word	0x00000000
        /*0864*/ 	.short	0x010a
        /*0866*/ 	.byte	0x3f
	.zero		1


	//   ....[122]....
        /*0868*/ 	.word	0x000073d0
        /*086c*/ 	.word	0x00000007
        /*0870*/ 	.word	0x00000000
        /*0874*/ 	.short	0x010a
        /*0876*/ 	.byte	0x3f
	.zero		1


	//   ....[123]....
        /*0878*/ 	.word	0x00007460
        /*087c*/ 	.word	0x00000006
        /*0880*/ 	.word	0x00000000
        /*0884*/ 	.short	0x010a
        /*0886*/ 	.byte	0x3f
	.zero		1


	//   ....[124]....
        /*0888*/ 	.word	0x000074f0
        /*088c*/ 	.word	0x00000007
        /*0890*/ 	.word	0x00000000
        /*0894*/ 	.short	0x010a
        /*0896*/ 	.byte	0x3f
	.zero		1


	//   ....[125]....
        /*0898*/ 	.word	0x00007580
        /*089c*/ 	.word	0x00000006
        /*08a0*/ 	.word	0x00000000
        /*08a4*/ 	.short	0x010a
        /*08a6*/ 	.byte	0x3f
	.zero		1


	//   ....[126]....
        /*08a8*/ 	.word	0x00007610
        /*08ac*/ 	.word	0x00000007
        /*08b0*/ 	.word	0x00000000
        /*08b4*/ 	.short	0x010a
        /*08b6*/ 	.byte	0x3f
	.zero		1


	//   ....[127]....
        /*08b8*/ 	.word	0x000076a0
        /*08bc*/ 	.word	0x00000006
        /*08c0*/ 	.word	0x00000000
        /*08c4*/ 	.short	0x010a
        /*08c6*/ 	.byte	0x3f
	.zero		1


	//   ....[128]....
        /*08c8*/ 	.word	0x00007730
        /*08cc*/ 	.word	0x00000007
        /*08d0*/ 	.word	0x00000000
        /*08d4*/ 	.short	0x010a
        /*08d6*/ 	.byte	0x3f
	.zero		1


	//   ....[129]....
        /*08d8*/ 	.word	0x000077c0
        /*08dc*/ 	.word	0x00000006
        /*08e0*/ 	.word	0x00000000
        /*08e4*/ 	.short	0x010a
        /*08e6*/ 	.byte	0x3f
	.zero		1


	//   ....[130]....
        /*08e8*/ 	.word	0x00007850
        /*08ec*/ 	.word	0x00000007
        /*08f0*/ 	.word	0x00000000
        /*08f4*/ 	.short	0x010a
        /*08f6*/ 	.byte	0x3f
	.zero		1


	//   ....[131]....
        /*08f8*/ 	.word	0x000078e0
        /*08fc*/ 	.word	0x00000006
        /*0900*/ 	.word	0x00000000
        /*0904*/ 	.short	0x010a
        /*0906*/ 	.byte	0x3f
	.zero		1


	//   ....[132]....
        /*0908*/ 	.word	0x00007970
        /*090c*/ 	.word	0x00000007
        /*0910*/ 	.word	0x00000000
        /*0914*/ 	.short	0x010a
        /*0916*/ 	.byte	0x3f
	.zero		1


	//   ....[133]....
        /*0918*/ 	.word	0x00007a00
        /*091c*/ 	.word	0x00000006
        /*0920*/ 	.word	0x00000000
        /*0924*/ 	.short	0x010a
        /*0926*/ 	.byte	0x3f
	.zero		1


	//   ....[134]....
        /*0928*/ 	.word	0x00007a90
        /*092c*/ 	.word	0x00000007
        /*0930*/ 	.word	0x00000000
        /*0934*/ 	.short	0x010a
        /*0936*/ 	.byte	0x3f
	.zero		1


	//   ....[135]....
        /*0938*/ 	.word	0x00007b20
        /*093c*/ 	.word	0x00000006
        /*0940*/ 	.word	0x00000000
        /*0944*/ 	.short	0x010a
        /*0946*/ 	.byte	0x3f
	.zero		1


	//   ....[136]....
        /*0948*/ 	.word	0x00007bb0
        /*094c*/ 	.word	0x00000007
        /*0950*/ 	.word	0x00000000
        /*0954*/ 	.short	0x010a
        /*0956*/ 	.byte	0x3f
	.zero		1


	//   ....[137]....
        /*0958*/ 	.word	0x00007c40
        /*095c*/ 	.word	0x00000006
        /*0960*/ 	.word	0x00000000
        /*0964*/ 	.short	0x010a
        /*0966*/ 	.byte	0x3f
	.zero		1


	//   ....[138]....
        /*0968*/ 	.word	0x00007cd0
        /*096c*/ 	.word	0x00000007
        /*0970*/ 	.word	0x00000000
        /*0974*/ 	.short	0x010a
        /*0976*/ 	.byte	0x3f
	.zero		1


	//   ....[139]....
        /*0978*/ 	.word	0x00007d60
        /*097c*/ 	.word	0x00000006
        /*0980*/ 	.word	0x00000000
        /*0984*/ 	.short	0x010a
        /*0986*/ 	.byte	0x3f
	.zero		1


	//   ....[140]....
        /*0988*/ 	.word	0x00007df0
        /*098c*/ 	.word	0x00000007
        /*0990*/ 	.word	0x00000000
        /*0994*/ 	.short	0x010a
        /*0996*/ 	.byte	0x3f
	.zero		1


	//   ....[141]....
        /*0998*/ 	.word	0x00007e80
        /*099c*/ 	.word	0x00000006
        /*09a0*/ 	.word	0x00000000
        /*09a4*/ 	.short	0x010a
        /*09a6*/ 	.byte	0x3f
	.zero		1


	//   ....[142]....
        /*09a8*/ 	.word	0x00007f10
        /*09ac*/ 	.word	0x00000007
        /*09b0*/ 	.word	0x00000000
        /*09b4*/ 	.short	0x010a
        /*09b6*/ 	.byte	0x3f
	.zero		1


	//   ....[143]....
        /*09b8*/ 	.word	0x00007fa0
        /*09bc*/ 	.word	0x00000006
        /*09c0*/ 	.word	0x00000000
        /*09c4*/ 	.short	0x010a
        /*09c6*/ 	.byte	0x3f
	.zero		1


	//   ....[144]....
        /*09c8*/ 	.word	0x00008030
        /*09cc*/ 	.word	0x00000007
        /*09d0*/ 	.word	0x00000000
        /*09d4*/ 	.short	0x010a
        /*09d6*/ 	.byte	0x3f
	.zero		1


	//   ....[145]....
        /*09d8*/ 	.word	0x000080c0
        /*09dc*/ 	.word	0x00000006
        /*09e0*/ 	.word	0x00000000
        /*09e4*/ 	.short	0x010a
        /*09e6*/ 	.byte	0x3f
	.zero		1


	//   ....[146]....
        /*09e8*/ 	.word	0x00008150
        /*09ec*/ 	.word	0x00000007
        /*09f0*/ 	.word	0x00000000
        /*09f4*/ 	.short	0x010a
        /*09f6*/ 	.byte	0x3f
	.zero		1


	//   ....[147]....
        /*09f8*/ 	.word	0x000081e0
        /*09fc*/ 	.word	0x00000006
        /*0a00*/ 	.word	0x00000000
        /*0a04*/ 	.short	0x010a
        /*0a06*/ 	.byte	0x3f
	.zero		1


	//   ....[148]....
        /*0a08*/ 	.word	0x00008270
        /*0a0c*/ 	.word	0x00000007
        /*0a10*/ 	.word	0x00000000
        /*0a14*/ 	.short	0x010a
        /*0a16*/ 	.byte	0x3f
	.zero		1


	//   ....[149]....
        /*0a18*/ 	.word	0x00008300
        /*0a1c*/ 	.word	0x00000006
        /*0a20*/ 	.word	0x00000000
        /*0a24*/ 	.short	0x010a
        /*0a26*/ 	.byte	0x3f
	.zero		1


	//   ....[150]....
        /*0a28*/ 	.word	0x00008390
        /*0a2c*/ 	.word	0x00000007
        /*0a30*/ 	.word	0x00000000
        /*0a34*/ 	.short	0x010a
        /*0a36*/ 	.byte	0x3f
	.zero		1


	//   ....[151]....
        /*0a38*/ 	.word	0x00008420
        /*0a3c*/ 	.word	0x00000006
        /*0a40*/ 	.word	0x00000000
        /*0a44*/ 	.short	0x010a
        /*0a46*/ 	.byte	0x3f
	.zero		1


	//   ....[152]....
        /*0a48*/ 	.word	0x000084b0
        /*0a4c*/ 	.word	0x00000005
        /*0a50*/ 	.word	0x00000000
        /*0a54*/ 	.short	0x010a
        /*0a56*/ 	.byte	0x3f
	.zero		1


	//   ....[153]....
        /*0a58*/ 	.word	0x00008520
        /*0a5c*/ 	.word	0x00000003
        /*0a60*/ 	.word	0xfffffff8
        /*0a64*/ 	.short	0x010a
        /*0a66*/ 	.byte	0x3f
	.zero		1


	//   ....[154]....
        /*0a68*/ 	.word	0x00008570
        /*0a6c*/ 	.word	0x00000003
        /*0a70*/ 	.word	0x00000000
        /*0a74*/ 	.short	0x010a
        /*0a76*/ 	.byte	0x3f
	.zero		1


	//   ....[155]....
        /*0a78*/ 	.word	0x000085d0
        /*0a7c*/ 	.word	0x00000005
        /*0a80*/ 	.word	0x00000000
        /*0a84*/ 	.short	0x010a
        /*0a86*/ 	.byte	0x3f
	.zero		1


	//   ....[156]....
        /*0a88*/ 	.word	0x00008630
        /*0a8c*/ 	.word	0x00000003
        /*0a90*/ 	.word	0x00000008
        /*0a94*/ 	.short	0x010a
        /*0a96*/ 	.byte	0x3f
	.zero		1


	//   ....[157]....
        /*0a98*/ 	.word	0x00008700
        /*0a9c*/ 	.word	0x0000000c
        /*0aa0*/ 	.word	0x00000168
        /*0aa4*/ 	.short	0x010a
        /*0aa6*/ 	.byte	0x3f
	.zero		1


	//   ....[158]....
        /*0aa8*/ 	.word	0x000087d0
        /*0aac*/ 	.word	0x00000007
        /*0ab0*/ 	.word	0x00000000
        /*0ab4*/ 	.short	0x010a
        /*0ab6*/ 	.byte	0x3f
	.zero		1


	//   ....[159]....
        /*0ab8*/ 	.word	0x00008820
        /*0abc*/ 	.word	0x00000006
        /*0ac0*/ 	.word	0x00000000
        /*0ac4*/ 	.short	0x010a
        /*0ac6*/ 	.byte	0x3f
	.zero		1


	//   ....[160]....
        /*0ac8*/ 	.word	0x00008870
        /*0acc*/ 	.word	0x00000007
        /*0ad0*/ 	.word	0x00000000
        /*0ad4*/ 	.short	0x010a
        /*0ad6*/ 	.byte	0x3f
	.zero		1


	//   ....[161]....
        /*0ad8*/ 	.word	0x000088c0
        /*0adc*/ 	.word	0x00000006
        /*0ae0*/ 	.word	0x00000000
        /*0ae4*/ 	.short	0x010a
        /*0ae6*/ 	.byte	0x3f
	.zero		1


	//   ....[162]....
        /*0ae8*/ 	.word	0x00008910
        /*0aec*/ 	.word	0x00000007
        /*0af0*/ 	.word	0x00000000
        /*0af4*/ 	.short	0x010a
        /*0af6*/ 	.byte	0x3f
	.zero		1


	//   ....[163]....
        /*0af8*/ 	.word	0x00008960
        /*0afc*/ 	.word	0x00000006
        /*0b00*/ 	.word	0x00000000
        /*0b04*/ 	.short	0x010a
        /*0b06*/ 	.byte	0x3f
	.zero		1


	//   ....[164]....
        /*0b08*/ 	.word	0x000089b0
        /*0b0c*/ 	.word	0x00000007
        /*0b10*/ 	.word	0x00000000
        /*0b14*/ 	.short	0x010a
        /*0b16*/ 	.byte	0x3f
	.zero		1


	//   ....[165]....
        /*0b18*/ 	.word	0x00008a00
        /*0b1c*/ 	.word	0x00000006
        /*0b20*/ 	.word	0x00000000
        /*0b24*/ 	.short	0x010a
        /*0b26*/ 	.byte	0x3f
	.zero		1


	//   ....[166]....
        /*0b28*/ 	.word	0x00008a50
        /*0b2c*/ 	.word	0x00000007
        /*0b30*/ 	.word	0x00000000
        /*0b34*/ 	.short	0x010a
        /*0b36*/ 	.byte	0x3f
	.zero		1


	//   ....[167]....
        /*0b38*/ 	.word	0x00008aa0
        /*0b3c*/ 	.word	0x00000006
        /*0b40*/ 	.word	0x00000000
        /*0b44*/ 	.short	0x010a
        /*0b46*/ 	.byte	0x3f
	.zero		1


	//   ....[168]....
        /*0b48*/ 	.word	0x00008af0
        /*0b4c*/ 	.word	0x00000007
        /*0b50*/ 	.word	0x00000000
        /*0b54*/ 	.short	0x010a
        /*0b56*/ 	.byte	0x3f
	.zero		1


	//   ....[169]....
        /*0b58*/ 	.word	0x00008b40
        /*0b5c*/ 	.word	0x00000006
        /*0b60*/ 	.word	0x00000000
        /*0b64*/ 	.short	0x010a
        /*0b66*/ 	.byte	0x3f
	.zero		1


	//   ....[170]....
        /*0b68*/ 	.word	0x00008b90
        /*0b6c*/ 	.word	0x00000007
        /*0b70*/ 	.word	0x00000000
        /*0b74*/ 	.short	0x010a
        /*0b76*/ 	.byte	0x3f
	.zero		1


	//   ....[171]....
        /*0b78*/ 	.word	0x00008be0
        /*0b7c*/ 	.word	0x00000006
        /*0b80*/ 	.word	0x00000000
        /*0b84*/ 	.short	0x010a
        /*0b86*/ 	.byte	0x3f
	.zero		1


	//   ....[172]....
        /*0b88*/ 	.word	0x00008c30
        /*0b8c*/ 	.word	0x00000007
        /*0b90*/ 	.word	0x00000000
        /*0b94*/ 	.short	0x010a
        /*0b96*/ 	.byte	0x3f
	.zero		1


	//   ....[173]....
        /*0b98*/ 	.word	0x00008c80
        /*0b9c*/ 	.word	0x00000006
        /*0ba0*/ 	.word	0x00000000
        /*0ba4*/ 	.short	0x010a
        /*0ba6*/ 	.byte	0x3f
	.zero		1


	//   ....[174]....
        /*0ba8*/ 	.word	0x00008cd0
        /*0bac*/ 	.word	0x00000007
        /*0bb0*/ 	.word	0x00000000
        /*0bb4*/ 	.short	0x010a
        /*0bb6*/ 	.byte	0x3f
	.zero		1


	//   ....[175]....
        /*0bb8*/ 	.word	0x00008d20
        /*0bbc*/ 	.word	0x00000006
        /*0bc0*/ 	.word	0x00000000
        /*0bc4*/ 	.short	0x010a
        /*0bc6*/ 	.byte	0x3f
	.zero		1


	//   ....[176]....
        /*0bc8*/ 	.word	0x00008d70
        /*0bcc*/ 	.word	0x00000007
        /*0bd0*/ 	.word	0x00000000
        /*0bd4*/ 	.short	0x010a
        /*0bd6*/ 	.byte	0x3f
	.zero		1


	//   ....[177]....
        /*0bd8*/ 	.word	0x00008dc0
        /*0bdc*/ 	.word	0x00000006
        /*0be0*/ 	.word	0x00000000
        /*0be4*/ 	.short	0x010a
        /*0be6*/ 	.byte	0x3f
	.zero		1


	//   ....[178]....
        /*0be8*/ 	.word	0x00008e10
        /*0bec*/ 	.word	0x00000007
        /*0bf0*/ 	.word	0x00000000
        /*0bf4*/ 	.short	0x010a
        /*0bf6*/ 	.byte	0x3f
	.zero		1


	//   ....[179]....
        /*0bf8*/ 	.word	0x00008e60
        /*0bfc*/ 	.word	0x00000006
        /*0c00*/ 	.word	0x00000000
        /*0c04*/ 	.short	0x010a
        /*0c06*/ 	.byte	0x3f
	.zero		1


	//   ....[180]....
        /*0c08*/ 	.word	0x00008eb0
        /*0c0c*/ 	.word	0x00000007
        /*0c10*/ 	.word	0x00000000
        /*0c14*/ 	.short	0x010a
        /*0c16*/ 	.byte	0x3f
	.zero		1


	//   ....[181]....
        /*0c18*/ 	.word	0x00008f00
        /*0c1c*/ 	.word	0x00000006
        /*0c20*/ 	.word	0x00000000
        /*0c24*/ 	.short	0x010a
        /*0c26*/ 	.byte	0x3f
	.zero		1


	//   ....[182]....
        /*0c28*/ 	.word	0x00008f50
        /*0c2c*/ 	.word	0x00000007
        /*0c30*/ 	.word	0x00000000
        /*0c34*/ 	.short	0x010a
        /*0c36*/ 	.byte	0x3f
	.zero		1


	//   ....[183]....
        /*0c38*/ 	.word	0x00008fa0
        /*0c3c*/ 	.word	0x00000006
        /*0c40*/ 	.word	0x00000000
        /*0c44*/ 	.short	0x010a
        /*0c46*/ 	.byte	0x3f
	.zero		1


	//   ....[184]....
        /*0c48*/ 	.word	0x00008ff0
        /*0c4c*/ 	.word	0x00000007
        /*0c50*/ 	.word	0x00000000
        /*0c54*/ 	.short	0x010a
        /*0c56*/ 	.byte	0x3f
	.zero		1


	//   ....[185]....
        /*0c58*/ 	.word	0x00009040
        /*0c5c*/ 	.word	0x00000006
        /*0c60*/ 	.word	0x00000000
        /*0c64*/ 	.short	0x010a
        /*0c66*/ 	.byte	0x3f
	.zero		1


	//   ....[186]....
        /*0c68*/ 	.word	0x00009090
        /*0c6c*/ 	.word	0x00000007
        /*0c70*/ 	.word	0x00000000
        /*0c74*/ 	.short	0x010a
        /*0c76*/ 	.byte	0x3f
	.zero		1


	//   ....[187]....
        /*0c78*/ 	.word	0x000090e0
        /*0c7c*/ 	.word	0x00000006
        /*0c80*/ 	.word	0x00000000
        /*0c84*/ 	.short	0x010a
        /*0c86*/ 	.byte	0x3f
	.zero		1


	//   ....[188]....
        /*0c88*/ 	.word	0x00009130
        /*0c8c*/ 	.word	0x00000007
        /*0c90*/ 	.word	0x00000000
        /*0c94*/ 	.short	0x010a
        /*0c96*/ 	.byte	0x3f
	.zero		1


	//   ....[189]....
        /*0c98*/ 	.word	0x00009180
        /*0c9c*/ 	.word	0x00000006
        /*0ca0*/ 	.word	0x00000000
        /*0ca4*/ 	.short	0x010a
        /*0ca6*/ 	.byte	0x3f
	.zero		1


	//   ....[190]....
        /*0ca8*/ 	.word	0x000091d0
        /*0cac*/ 	.word	0x00000007
        /*0cb0*/ 	.word	0x00000000
        /*0cb4*/ 	.short	0x010a
        /*0cb6*/ 	.byte	0x3f
	.zero		1


	//   ....[191]....
        /*0cb8*/ 	.word	0x00009220
        /*0cbc*/ 	.word	0x00000006
        /*0cc0*/ 	.word	0x00000000
        /*0cc4*/ 	.short	0x010a
        /*0cc6*/ 	.byte	0x3f
	.zero		1


	//   ....[192]....
        /*0cc8*/ 	.word	0x00009270
        /*0ccc*/ 	.word	0x00000007
        /*0cd0*/ 	.word	0x00000000
        /*0cd4*/ 	.short	0x010a
        /*0cd6*/ 	.byte	0x3f
	.zero		1


	//   ....[193]....
        /*0cd8*/ 	.word	0x000092c0
        /*0cdc*/ 	.word	0x00000006
        /*0ce0*/ 	.word	0x00000000
        /*0ce4*/ 	.short	0x010a
        /*0ce6*/ 	.byte	0x3f
	.zero		1


	//   ....[194]....
        /*0ce8*/ 	.word	0x00009310
        /*0cec*/ 	.word	0x00000007
        /*0cf0*/ 	.word	0x00000000
        /*0cf4*/ 	.short	0x010a
        /*0cf6*/ 	.byte	0x3f
	.zero		1


	//   ....[195]....
        /*0cf8*/ 	.word	0x00009360
        /*0cfc*/ 	.word	0x00000006
        /*0d00*/ 	.word	0x00000000
        /*0d04*/ 	.short	0x010a
        /*0d06*/ 	.byte	0x3f
	.zero		1


	//   ....[196]....
        /*0d08*/ 	.word	0x000093b0
        /*0d0c*/ 	.word	0x00000007
        /*0d10*/ 	.word	0x00000000
        /*0d14*/ 	.short	0x010a
        /*0d16*/ 	.byte	0x3f
	.zero		1


	//   ....[197]....
        /*0d18*/ 	.word	0x00009400
        /*0d1c*/ 	.word	0x00000006
        /*0d20*/ 	.word	0x00000000
        /*0d24*/ 	.short	0x010a
        /*0d26*/ 	.byte	0x3f
	.zero		1


	//   ....[198]....
        /*0d28*/ 	.word	0x00009450
        /*0d2c*/ 	.word	0x00000007
        /*0d30*/ 	.word	0x00000000
        /*0d34*/ 	.short	0x010a
        /*0d36*/ 	.byte	0x3f
	.zero		1


	//   ....[199]....
        /*0d38*/ 	.word	0x000094a0
        /*0d3c*/ 	.word	0x00000006
        /*0d40*/ 	.word	0x00000000
        /*0d44*/ 	.short	0x010a
        /*0d46*/ 	.byte	0x3f
	.zero		1


	//   ....[200]....
        /*0d48*/ 	.word	0x000094f0
        /*0d4c*/ 	.word	0x00000007
        /*0d50*/ 	.word	0x00000000
        /*0d54*/ 	.short	0x010a
        /*0d56*/ 	.byte	0x3f
	.zero		1


	//   ....[201]....
        /*0d58*/ 	.word	0x00009540
        /*0d5c*/ 	.word	0x00000006
        /*0d60*/ 	.word	0x00000000
        /*0d64*/ 	.short	0x010a
        /*0d66*/ 	.byte	0x3f
	.zero		1


	//----- nvinfo : EIATTR_NUM_MBARRIERS
	.align		4
.L_37:
        /*0d68*/ 	.byte	0x03, 0x38
        /*0d6a*/ 	.short	0x0060


	//----- nvinfo : EIATTR_EXIT_INSTR_OFFSETS
	.align		4
        /*0d6c*/ 	.byte	0x04, 0x1c
        /*0d6e*/ 	.short	(.L_39 - .L_38)


	//   ....[0]....
.L_38:
        /*0d70*/ 	.word	0x00001960


	//   ....[1]....
        /*0d74*/ 	.word	0x000019c0


	//   ....[2]....
        /*0d78*/ 	.word	0x00005dd0


	//   ....[3]....
        /*0d7c*/ 	.word	0x00005e00


	//   ....[4]....
        /*0d80*/ 	.word	0x00008500


	//----- nvinfo : EIATTR_MAX_THREADS
	.align		4
.L_39:
        /*0d84*/ 	.byte	0x04, 0x05
        /*0d86*/ 	.short	(.L_41 - .L_40)
.L_40:
        /*0d88*/ 	.word	0x00000180
        /*0d8c*/ 	.word	0x00000001
        /*0d90*/ 	.word	0x00000001


	//----- nvinfo : EIATTR_CRS_STACK_SIZE
	.align		4
.L_41:
        /*0d94*/ 	.byte	0x04, 0x1e
        /*0d96*/ 	.short	(.L_43 - .L_42)
.L_42:
        /*0d98*/ 	.word	0x00000000


	//----- nvinfo : EIATTR_CBANK_PARAM_SIZE
	.align		4
.L_43:
        /*0d9c*/ 	.byte	0x03, 0x19
        /*0d9e*/ 	.short	0x0470


	//----- nvinfo : EIATTR_PARAM_CBANK
	.align		4
        /*0da0*/ 	.byte	0x04, 0x0a
        /*0da2*/ 	.short	(.L_45 - .L_44)
	.align		4
.L_44:
        /*0da4*/ 	.word	index@(.nv.constant0._ZN7cutlass13device_kernelINS_4gemm6kernel13GemmUniversalIN4cute5tupleIJiiiiEEENS1_10collective13CollectiveMmaINS1_34MainloopSm90TmaGmmaWarpSpecializedILi45ENS5_IJNS4_1CILi2EEENSA_ILi1EEESC_EEENS1_32KernelTmaWarpSpecializedPingpongEEENS5_IJNSA_ILi64EEENSA_ILi96EEENSA_ILi16EEEEEENS_10bfloat16_tENS5_IJlSC_lEEESK_SL_NS4_8TiledMMAINS4_8MMA_AtomIJNS4_4SM904GMMA27MMA_64x96x16_F32BF16BF16_SSILNSP_5MajorE0ELSR_0ELNSP_7ScaleInE1ELSS_1EEEEEENS4_6LayoutINS5_IJSC_SC_SC_EEENS5_IJNSA_ILi0EEESX_SX_EEEEENS5_IJNS4_10UnderscoreES10_S10_EEEEENS4_13SM90_TMA_LOADENS4_14ComposedLayoutINS4_7SwizzleILi1ELi4ELi3EEENS4_18smem_ptr_flag_bitsILi16EEENSV_INS5_IJNSA_ILi8EEESI_EEENS5_IJSI_SC_EEEEEEEvNS4_8identityENS4_23SM90_TMA_LOAD_MULTICASTES1D_vS1E_EENS_8epilogue10collective6detail29Sm90TmaWarpSpecializedAdapterINS1I_15DefaultEpilogueISK_SL_SL_NS1H_6thread17LinearCombinationISK_Li1EffLNS1M_9ScaleType4KindE0ELNS_15FloatRoundStyleE2ESK_EENS1_15EpilogueDefaultEEEEEvvEEEEvNT_6ParamsE)
        /*0da8*/ 	.short	0x0210
        /*0daa*/ 	.short	0x0470


	//----- nvinfo : EIATTR_SW_WAR
	.align		4
.L_45:
        /*0dac*/ 	.byte	0x04, 0x36
        /*0dae*/ 	.short	(.L_47 - .L_46)
.L_46:
        /*0db0*/ 	.word	0x00000008
.L_47:


//--------------------- .nv.callgraph             --------------------------
	.section	.nv.callgraph,"",@"SHT_CUDA_CALLGRAPH"
	.align	4
	.sectionentsize	8
	.align		4
        /*0000*/ 	.word	0x00000000
	.align		4
        /*0004*/ 	.word	0xffffffff
	.align		4
        /*0008*/ 	.word	index@(_ZN7cutlass13device_kernelINS_4gemm6kernel13GemmUniversalIN4cute5tupleIJiiiiEEENS1_10collective13CollectiveMmaINS1_34MainloopSm90TmaGmmaWarpSpecializedILi45ENS5_IJNS4_1CILi2EEENSA_ILi1EEESC_EEENS1_32KernelTmaWarpSpecializedPingpongEEENS5_IJNSA_ILi64EEENSA_ILi96EEENSA_ILi16EEEEEENS_10bfloat16_tENS5_IJlSC_lEEESK_SL_NS4_8TiledMMAINS4_8MMA_AtomIJNS4_4SM904GMMA27MMA_64x96x16_F32BF16BF16_SSILNSP_5MajorE0ELSR_0ELNSP_7ScaleInE1ELSS_1EEEEEENS4_6LayoutINS5_IJSC_SC_SC_EEENS5_IJNSA_ILi0EEESX_SX_EEEEENS5_IJNS4_10UnderscoreES10_S10_EEEEENS4_13SM90_TMA_LOADENS4_14ComposedLayoutINS4_7SwizzleILi1ELi4ELi3EEENS4_18smem_ptr_flag_bitsILi16EEENSV_INS5_IJNSA_ILi8EEESI_EEENS5_IJSI_SC_EEEEEEEvNS4_8identityENS4_23SM90_TMA_LOAD_MULTICASTES1D_vS1E_EENS_8epilogue10collective6detail29Sm90TmaWarpSpecializedAdapterINS1I_15DefaultEpilogueISK_SL_SL_NS1H_6thread17LinearCombinationISK_Li1EffLNS1M_9ScaleType4KindE0ELNS_15FloatRoundStyleE2ESK_EENS1_15EpilogueDefaultEEEEEvvEEEEvNT_6ParamsE)
	.align		4
        /*000c*/ 	.word	index@(__assertfail)
	.align		4
        /*0010*/ 	.word	0x00000000
	.align		4
        /*0014*/ 	.word	0xfffffffe
	.align		4
        /*0018*/ 	.word	0x00000000
	.align		4
        /*001c*/ 	.word	0xfffffffd
	.align		4
        /*0020*/ 	.word	0x00000000
	.align		4
        /*0024*/ 	.word	0xfffffffc


//--------------------- .nv.constant4             --------------------------
	.section	.nv.constant4,"a",@progbits
	.align	8
	.align		8
.nv.constant4:
        /*0000*/ 	.dword	__assertfail
	.align		8
        /*0008*/ 	.dword	__unnamed_1
	.align		8
        /*0010*/ 	.dword	_ZN40_INTERNAL_8544761f_4_k_cu_0b6d54d9_159844cuda3std3__45__cpo5beginE
	.align		8
        /*0018*/ 	.dword	_ZN40_INTERNAL_8544761f_4_k_cu_0b6d54d9_159844cuda3std3__45__cpo3endE
	.align		8
        /*0020*/ 	.dword	_ZN40_INTERNAL_8544761f_4_k_cu_0b6d54d9_159844cuda3std3__45__cpo6cbeginE
	.align		8
        /*0028*/ 	.dword	_ZN40_INTERNAL_8544761f_4_k_cu_0b6d54d9_159844cuda3std3__45__cpo4cendE
	.align		8
        /*0030*/ 	.dword	_ZN40_INTERNAL_8544761f_4_k_cu_0b6d54d9_159844cuda3std3__442_GLOBAL__N__8544761f_4_k_cu_0b6d54d9_159846ignoreE
	.align		8
        /*0038*/ 	.dword	_ZN40_INTERNAL_8544761f_4_k_cu_0b6d54d9_159844cuda3std3__419piecewise_constructE
	.align		8
        /*0040*/ 	.dword	_ZN40_INTERNAL_8544761f_4_k_cu_0b6d54d9_159844cuda3std3__48in_placeE
	.align		8
        /*0048*/ 	.dword	_ZN40_INTERNAL_8544761f_4_k_cu_0b6d54d9_159844cuda3std6ranges3__45__cpo4swapE
	.align		8
        /*0050*/ 	.dword	_ZN40_INTERNAL_8544761f_4_k_cu_0b6d54d9_159844cuda3std6ranges3__45__cpo9iter_moveE
	.align		8
        /*0058*/ 	.dword	_ZN40_INTERNAL_8544761f_4_k_cu_0b6d54d9_159844cute7productE
	.align		8
        /*0060*/ 	.dword	_ZN40_INTERNAL_8544761f_4_k_cu_0b6d54d9_159844cute1_E
	.align		8
        /*0068*/ 	.dword	$str$22
	.align		8
        /*0070*/ 	.dword	$str$23


//--------------------- .text._ZN7cutlass13device_kernelINS_4gemm6kernel13GemmUniversalIN4cute5tupleIJiiiiEEENS1_10collective13CollectiveMmaINS1_34MainloopSm90TmaGmmaWarpSpecializedILi45ENS5_IJNS4_1CILi2EEENSA_ILi1EEESC_EEENS1_32KernelTmaWarpSpecializedPingpongEEENS5_IJNSA_ILi64EEENSA_ILi96EEENSA_ILi16EEEEEENS_10bfloat16_tENS5_IJlSC_lEEESK_SL_NS4_8TiledMMAINS4_8MMA_AtomIJNS4_4SM904GMMA27MMA_64x96x16_F32BF16BF16_SSILNSP_5MajorE0ELSR_0ELNSP_7ScaleInE1ELSS_1EEEEEENS4_6LayoutINS5_IJSC_SC_SC_EEENS5_IJNSA_ILi0EEESX_SX_EEEEENS5_IJNS4_10UnderscoreES10_S10_EEEEENS4_13SM90_TMA_LOADENS4_14ComposedLayoutINS4_7SwizzleILi1ELi4ELi3EEENS4_18smem_ptr_flag_bitsILi16EEENSV_INS5_IJNSA_ILi8EEESI_EEENS5_IJSI_SC_EEEEEEEvNS4_8identityENS4_23SM90_TMA_LOAD_MULTICASTES1D_vS1E_EENS_8epilogue10collective6detail29Sm90TmaWarpSpecializedAdapterINS1I_15DefaultEpilogueISK_SL_SL_NS1H_6thread17LinearCombinationISK_Li1EffLNS1M_9ScaleType4KindE0ELNS_15FloatRoundStyleE2ESK_EENS1_15EpilogueDefaultEEEEEvvEEEEvNT_6ParamsE --------------------------
	.section	.text._ZN7cutlass13device_kernelINS_4gemm6kernel13GemmUniversalIN4cute5tupleIJiiiiEEENS1_10collective13CollectiveMmaINS1_34MainloopSm90TmaGmmaWarpSpecializedILi45ENS5_IJNS4_1CILi2EEENSA_ILi1EEESC_EEENS1_32KernelTmaWarpSpecializedPingpongEEENS5_IJNSA_ILi64EEENSA_ILi96EEENSA_ILi16EEEEEENS_10bfloat16_tENS5_IJlSC_lEEESK_SL_NS4_8TiledMMAINS4_8MMA_AtomIJNS4_4SM904GMMA27MMA_64x96x16_F32BF16BF16_SSILNSP_5MajorE0ELSR_0ELNSP_7ScaleInE1ELSS_1EEEEEENS4_6LayoutINS5_IJSC_SC_SC_EEENS5_IJNSA_ILi0EEESX_SX_EEEEENS5_IJNS4_10UnderscoreES10_S10_EEEEENS4_13SM90_TMA_LOADENS4_14ComposedLayoutINS4_7SwizzleILi1ELi4ELi3EEENS4_18smem_ptr_flag_bitsILi16EEENSV_INS5_IJNSA_ILi8EEESI_EEENS5_IJSI_SC_EEEEEEEvNS4_8identityENS4_23SM90_TMA_LOAD_MULTICASTES1D_vS1E_EENS_8epilogue10collective6detail29Sm90TmaWarpSpecializedAdapterINS1I_15DefaultEpilogueISK_SL_SL_NS1H_6thread17LinearCombinationISK_Li1EffLNS1M_9ScaleType4KindE0ELNS_15FloatRoundStyleE2ESK_EENS1_15EpilogueDefaultEEEEEvvEEEEvNT_6ParamsE,"ax",@progbits
	.align	128
.text._ZN7cutlass13device_kernelINS_4gemm6kernel13GemmUniversalIN4cute5tupleIJiiiiEEENS1_10collective13CollectiveMmaINS1_34MainloopSm90TmaGmmaWarpSpecializedILi45ENS5_IJNS4_1CILi2EEENSA_ILi1EEESC_EEENS1_32KernelTmaWarpSpecializedPingpongEEENS5_IJNSA_ILi64EEENSA_ILi96EEENSA_ILi16EEEEEENS_10bfloat16_tENS5_IJlSC_lEEESK_SL_NS4_8TiledMMAINS4_8MMA_AtomIJNS4_4SM904GMMA27MMA_64x96x16_F32BF16BF16_SSILNSP_5MajorE0ELSR_0ELNSP_7ScaleInE1ELSS_1EEEEEENS4_6LayoutINS5_IJSC_SC_SC_EEENS5_IJNSA_ILi0EEESX_SX_EEEEENS5_IJNS4_10UnderscoreES10_S10_EEEEENS4_13SM90_TMA_LOADENS4_14ComposedLayoutINS4_7SwizzleILi1ELi4ELi3EEENS4_18smem_ptr_flag_bitsILi16EEENSV_INS5_IJNSA_ILi8EEESI_EEENS5_IJSI_SC_EEEEEEEvNS4_8identityENS4_23SM90_TMA_LOAD_MULTICASTES1D_vS1E_EENS_8epilogue10collective6detail29Sm90TmaWarpSpecializedAdapterINS1I_15DefaultEpilogueISK_SL_SL_NS1H_6thread17LinearCombinationISK_Li1EffLNS1M_9ScaleType4KindE0ELNS_15FloatRoundStyleE2ESK_EENS1_15EpilogueDefaultEEEEEvvEEEEvNT_6ParamsE:
        .type           _ZN7cutlass13device_kernelINS_4gemm6kernel13GemmUniversalIN4cute5tupleIJiiiiEEENS1_10collective13CollectiveMmaINS1_34MainloopSm90TmaGmmaWarpSpecializedILi45ENS5_IJNS4_1CILi2EEENSA_ILi1EEESC_EEENS1_32KernelTmaWarpSpecializedPingpongEEENS5_IJNSA_ILi64EEENSA_ILi96EEENSA_ILi16EEEEEENS_10bfloat16_tENS5_IJlSC_lEEESK_SL_NS4_8TiledMMAINS4_8MMA_AtomIJNS4_4SM904GMMA27MMA_64x96x16_F32BF16BF16_SSILNSP_5MajorE0ELSR_0ELNSP_7ScaleInE1ELSS_1EEEEEENS4_6LayoutINS5_IJSC_SC_SC_EEENS5_IJNSA_ILi0EEESX_SX_EEEEENS5_IJNS4_10UnderscoreES10_S10_EEEEENS4_13SM90_TMA_LOADENS4_14ComposedLayoutINS4_7SwizzleILi1ELi4ELi3EEENS4_18smem_ptr_flag_bitsILi16EEENSV_INS5_IJNSA_ILi8EEESI_EEENS5_IJSI_SC_EEEEEEEvNS4_8identityENS4_23SM90_TMA_LOAD_MULTICASTES1D_vS1E_EENS_8epilogue10collective6detail29Sm90TmaWarpSpecializedAdapterINS1I_15DefaultEpilogueISK_SL_SL_NS1H_6thread17LinearCombinationISK_Li1EffLNS1M_9ScaleType4KindE0ELNS_15FloatRoundStyleE2ESK_EENS1_15EpilogueDefaultEEEEEvvEEEEvNT_6ParamsE,@function
        .size           _ZN7cutlass13device_kernelINS_4gemm6kernel13GemmUniversalIN4cute5tupleIJiiiiEEENS1_10collective13CollectiveMmaINS1_34MainloopSm90TmaGmmaWarpSpecializedILi45ENS5_IJNS4_1CILi2EEENSA_ILi1EEESC_EEENS1_32KernelTmaWarpSpecializedPingpongEEENS5_IJNSA_ILi64EEENSA_ILi96EEENSA_ILi16EEEEEENS_10bfloat16_tENS5_IJlSC_lEEESK_SL_NS4_8TiledMMAINS4_8MMA_AtomIJNS4_4SM904GMMA27MMA_64x96x16_F32BF16BF16_SSILNSP_5MajorE0ELSR_0ELNSP_7ScaleInE1ELSS_1EEEEEENS4_6LayoutINS5_IJSC_SC_SC_EEENS5_IJNSA_ILi0EEESX_SX_EEEEENS5_IJNS4_10UnderscoreES10_S10_EEEEENS4_13SM90_TMA_LOADENS4_14ComposedLayoutINS4_7SwizzleILi1ELi4ELi3EEENS4_18smem_ptr_flag_bitsILi16EEENSV_INS5_IJNSA_ILi8EEESI_EEENS5_IJSI_SC_EEEEEEEvNS4_8identityENS4_23SM90_TMA_LOAD_MULTICASTES1D_vS1E_EENS_8epilogue10collective6detail29Sm90TmaWarpSpecializedAdapterINS1I_15DefaultEpilogueISK_SL_SL_NS1H_6thread17LinearCombinationISK_Li1EffLNS1M_9ScaleType4KindE0ELNS_15FloatRoundStyleE2ESK_EENS1_15EpilogueDefaultEEEEEvvEEEEvNT_6ParamsE,(.L_x_254 - _ZN7cutlass13device_kernelINS_4gemm6kernel13GemmUniversalIN4cute5tupleIJiiiiEEENS1_10collective13CollectiveMmaINS1_34MainloopSm90TmaGmmaWarpSpecializedILi45ENS5_IJNS4_1CILi2EEENSA_ILi1EEESC_EEENS1_32KernelTmaWarpSpecializedPingpongEEENS5_IJNSA_ILi64EEENSA_ILi96EEENSA_ILi16EEEEEENS_10bfloat16_tENS5_IJlSC_lEEESK_SL_NS4_8TiledMMAINS4_8MMA_AtomIJNS4_4SM904GMMA27MMA_64x96x16_F32BF16BF16_SSILNSP_5MajorE0ELSR_0ELNSP_7ScaleInE1ELSS_1EEEEEENS4_6LayoutINS5_IJSC_SC_SC_EEENS5_IJNSA_ILi0EEESX_SX_EEEEENS5_IJNS4_10UnderscoreES10_S10_EEEEENS4_13SM90_TMA_LOADENS4_14ComposedLayoutINS4_7SwizzleILi1ELi4ELi3EEENS4_18smem_ptr_flag_bitsILi16EEENSV_INS5_IJNSA_ILi8EEESI_EEENS5_IJSI_SC_EEEEEEEvNS4_8identityENS4_23SM90_TMA_LOAD_MULTICASTES1D_vS1E_EENS_8epilogue10collective6detail29Sm90TmaWarpSpecializedAdapterINS1I_15DefaultEpilogueISK_SL_SL_NS1H_6thread17LinearCombinationISK_Li1EffLNS1M_9ScaleType4KindE0ELNS_15FloatRoundStyleE2ESK_EENS1_15EpilogueDefaultEEEEEvvEEEEvNT_6ParamsE)
        .other          _ZN7cutlass13device_kernelINS_4gemm6kernel13GemmUniversalIN4cute5tupleIJiiiiEEENS1_10collective13CollectiveMmaINS1_34MainloopSm90TmaGmmaWarpSpecializedILi45ENS5_IJNS4_1CILi2EEENSA_ILi1EEESC_EEENS1_32KernelTmaWarpSpecializedPingpongEEENS5_IJNSA_ILi64EEENSA_ILi96EEENSA_ILi16EEEEEENS_10bfloat16_tENS5_IJlSC_lEEESK_SL_NS4_8TiledMMAINS4_8MMA_AtomIJNS4_4SM904GMMA27MMA_64x96x16_F32BF16BF16_SSILNSP_5MajorE0ELSR_0ELNSP_7ScaleInE1ELSS_1EEEEEENS4_6LayoutINS5_IJSC_SC_SC_EEENS5_IJNSA_ILi0EEESX_SX_EEEEENS5_IJNS4_10UnderscoreES10_S10_EEEEENS4_13SM90_TMA_LOADENS4_14ComposedLayoutINS4_7SwizzleILi1ELi4ELi3EEENS4_18smem_ptr_flag_bitsILi16EEENSV_INS5_IJNSA_ILi8EEESI_EEENS5_IJSI_SC_EEEEEEEvNS4_8identityENS4_23SM90_TMA_LOAD_MULTICASTES1D_vS1E_EENS_8epilogue10collective6detail29Sm90TmaWarpSpecializedAdapterINS1I_15DefaultEpilogueISK_SL_SL_NS1H_6thread17LinearCombinationISK_Li1EffLNS1M_9ScaleType4KindE0ELNS_15FloatRoundStyleE2ESK_EENS1_15EpilogueDefaultEEEEEvvEEEEvNT_6ParamsE,@"STO_CUDA_ENTRY STV_DEFAULT"
_ZN7cutlass13device_kernelINS_4gemm6kernel13GemmUniversalIN4cute5tupleIJiiiiEEENS1_10collective13CollectiveMmaINS1_34MainloopSm90TmaGmmaWarpSpecializedILi45ENS5_IJNS4_1CILi2EEENSA_ILi1EEESC_EEENS1_32KernelTmaWarpSpecializedPingpongEEENS5_IJNSA_ILi64EEENSA_ILi96EEENSA_ILi16EEEEEENS_10bfloat16_tENS5_IJlSC_lEEESK_SL_NS4_8TiledMMAINS4_8MMA_AtomIJNS4_4SM904GMMA27MMA_64x96x16_F32BF16BF16_SSILNSP_5MajorE0ELSR_0ELNSP_7ScaleInE1ELSS_1EEEEEENS4_6LayoutINS5_IJSC_SC_SC_EEENS5_IJNSA_ILi0EEESX_SX_EEEEENS5_IJNS4_10UnderscoreES10_S10_EEEEENS4_13SM90_TMA_LOADENS4_14ComposedLayoutINS4_7SwizzleILi1ELi4ELi3EEENS4_18smem_ptr_flag_bitsILi16EEENSV_INS5_IJNSA_ILi8EEESI_EEENS5_IJSI_SC_EEEEEEEvNS4_8identityENS4_23SM90_TMA_LOAD_MULTICASTES1D_vS1E_EENS_8epilogue10collective6detail29Sm90TmaWarpSpecializedAdapterINS1I_15DefaultEpilogueISK_SL_SL_NS1H_6thread17LinearCombinationISK_Li1EffLNS1M_9ScaleType4KindE0ELNS_15FloatRoundStyleE2ESK_EENS1_15EpilogueDefaultEEEEEvvEEEEvNT_6ParamsE:
[----:B------:R-:W0:Y:S02]  /*0000*/  LDC R1, c[0x0][0x28] ;  /* 0x00000a00ff017b82 */ /* 0x000e240000000800 */
[----:B0-----:R-:W-:Y:S01]  /*0010*/  VIADD R1, R1, 0xfffffff8 ;  /* 0xfffffff801017836 */ /* 0x001fe20000000000 */
[----:B------:R-:W0:Y:S01]  /*0020*/  S2R R4, SR_TID.X ;  /* 0x0000000000047919 */ /* 0x000e220000002100 */
[----:B------:R-:W-:Y:S01]  /*0030*/  ELECT P0, URZ, PT ;  /* 0x00000000003f782f */ /* 0x000fe20003800000 */
[----:B------:R-:W-:Y:S01]  /*0040*/  BSSY B0, `(.L_x_0) ;  /* 0x000000f000007945 */ /* 0x000fe20003800000 */
[--C-:B0-----:R-:W-:Y:S02]  /*0050*/  SHF.R.U32.HI R0, RZ, 0x5, R4.reuse ;  /* 0x00000005ff007819 */ /* 0x101fe40000011604 */
[----:B------:R-:W-:-:S03]  /*0060*/  SHF.R.U32.HI R7, RZ, 0x7, R4 ;  /* 0x00000007ff077819 */ /* 0x000fc60000011604 */
[----:B------:R-:W0:Y:S04]  /*0070*/  SHFL.IDX PT, R2, R0, RZ, 0x1f ;  /* 0x00001fff00027589 */ /* 0x000e2800000e0000 */
[----:B------:R1:W2:Y:S01]  /*0080*/  SHFL.IDX PT, R10, R7, RZ, 0x1f ;  /* 0x00001fff070a7589 */ /* 0x0002a200000e0000 */
[----:B0-----:R-:W-:-:S13]  /*0090*/  ISETP.NE.OR P0, PT, R2, RZ, !P0 ;  /* 0x000000ff0200720c */ /* 0x001fda0004705670 */
[----:B-12---:R-:W-:Y:S05]  /*00a0*/  @P0 BRA `(.L_x_1) ;  /* 0x0000000000200947 */ /* 0x006fea0003800000 */
[----:B------:R-:W-:Y:S02]  /*00b0*/  ULDC.64 UR4, c[0x0][0x198] ;  /* 0x0000660000047ab9 */ /* 0x000fe40000000a00 */
[----:B------:R-:W-:Y:S02]  /*00c0*/  UIADD3 UR6, UP0, UR4, 0xf0, URZ ;  /* 0x000000f004067890 */ /* 0x000fe4000ff1e03f */
[----:B------:R-:W-:Y:S02]  /*00d0*/  UIADD3 UR4, UP1, UR4, 0x1f0, URZ ;  /* 0x000001f004047890 */ /* 0x000fe4000ff3e03f */
[----:B------:R-:W-:Y:S02]  /*00e0*/  UIADD3.X UR7, URZ, UR5, URZ, UP0, !UPT ;  /* 0x000000053f077290 */ /* 0x000fe400087fe43f */
[----:B------:R-:W-:-:S07]  /*00f0*/  UIADD3.X UR5, URZ, UR5, URZ, UP1, !UPT ;  /* 0x000000053f057290 */ /* 0x000fce0008ffe43f */
[----:B------:R0:W-:Y:S02]  /*0100*/  UTMACCTL.PF [UR6] ;  /* 0x00000000060079b9 */ /* 0x0001e40008040000 */
[----:B------:R0:W-:Y:S02]  /*0110*/  UTMACCTL.PF [UR4] ;  /* 0x00000000040079b9 */ /* 0x0001e40008040000 */
[----:B0-----:R-:W-:Y:S01]  /*0120*/  NOP ;  /* 0x0000000000007918 */ /* 0x001fe20000000000 */
.L_x_1:
[----:B------:R-:W-:Y:S05]  /*0130*/  BSYNC B0 ;  /* 0x0000000000007941 */ /* 0x000fea0003800000 */
.L_x_0:
[----:B------:R-:W0:Y:S02]  /*0140*/  SHFL.IDX PT, R9, R0, RZ, 0x1f ;  /* 0x00001fff00097589 */ /* 0x000e2400000e0000 */
[----:B0-----:R-:W-:-:S13]  /*0150*/  ISETP.NE.AND P0, PT, R9, RZ, PT ;  /* 0x000000ff0900720c */ /* 0x001fda0003f05270 */
[----:B------:R-:W-:Y:S05]  /*0160*/  @P0 BRA `(.L_x_2) ;  /* 0x0000000400ac0947 */ /* 0x000fea0003800000 */
[----:B------:R-:W-:Y:S01]  /*0170*/  ELECT P0, URZ, PT ;  /* 0x00000000003f782f */ /* 0x000fe20003800000 */
[----:B------:R-:W-:-:S12]  /*0180*/  BSSY B0, `(.L_x_2) ;  /* 0x0000069000007945 */ /* 0x000fd80003800000 */
[----:B------:R-:W-:Y:S05]  /*0190*/  @!P0 BRA `(.L_x_3) ;  /* 0x00000004009c8947 */ /* 0x000fea0003800000 */
[----:B------:R-:W0:Y:S01]  /*01a0*/  S2UR UR8, SR_CgaCtaId ;  /* 0x00000000000879c3 */ /* 0x000e220000008800 */
[----:B------:R-:W-:Y:S01]  /*01b0*/  UMOV UR4, 0x400 ;  /* 0x0000040000047882 */ /* 0x000fe20000000000 */
[----:B------:R-:W-:Y:S01]  /*01c0*/  UMOV UR5, 0x1 ;  /* 0x0000000100057882 */ /* 0x000fe20000000000 */
[----:B------:R-:W-:Y:S02]  /*01d0*/  UMOV UR6, 0x2 ;  /* 0x0000000200067882 */ /* 0x000fe40000000000 */
[----:B------:R-:W-:-:S04]  /*01e0*/  UIADD3 UR6, -UR6, 0x100000, URZ ;  /* 0x0010000006067890 */ /* 0x000fc8000fffe13f */
[----:B------:R-:W-:Y:S02]  /*01f0*/  USHF.L.U32 UR7, UR6, 0xb, URZ ;  /* 0x0000000b06077899 */ /* 0x000fe4000800063f */
[----:B------:R-:W-:Y:S02]  /*0200*/  USHF.L.U32 UR6, UR6, 0x1, URZ ;  /* 0x0000000106067899 */ /* 0x000fe4000800063f */
[----:B0-----:R-:W-:Y:S02]  /*0210*/  ULEA UR8, UR8, UR4, 0x18 ;  /* 0x0000000408087291 */ /* 0x001fe4000f8ec03f */
[----:B------:R-:W-:-:S04]  /*0220*/  UIADD3 UR4, -UR5, 0x100000, URZ ;  /* 0x0010000005047890 */ /* 0x000fc8000fffe13f */
[----:B------:R-:W-:Y:S02]  /*0230*/  USHF.L.U32 UR5, UR4, 0xb, URZ ;  /* 0x0000000b04057899 */ /* 0x000fe4000800063f */
[----:B------:R-:W-:Y:S01]  /*0240*/  USHF.L.U32 UR4, UR4, 0x1, URZ ;  /* 0x0000000104047899 */ /* 0x000fe2000800063f */
[----:B------:R-:W0:Y:S11]  /*0250*/  FENCE.VIEW.ASYNC.S ;  /* 0x00000000000073c6 */ /* 0x000e360000000000 */
[----:B0-----:R0:W1:Y:S01]  /*0260*/  SYNCS.EXCH.64 URZ, [UR8], UR4 ;  /* 0x00000004083f75b2 */ /* 0x0010620008000100 */
[----:B------:R0:W2:Y:S01]  /*0270*/  SYNCS.EXCH.64 URZ, [UR8+0x168], UR6 ;  /* 0x00016806083f75b2 */ /* 0x0000a20008000100 */
[----:B------:R0:W3:Y:S01]  /*0280*/  SYNCS.EXCH.64 URZ, [UR8+0x8], UR4 ;  /* 0x00000804083f75b2 */ /* 0x0000e20008000100 */
[----:B------:R0:W4:Y:S01]  /*0290*/  SYNCS.EXCH.64 URZ, [UR8+0x170], UR6 ;  /* 0x00017006083f75b2 */ /* 0x0001220008000100 */
[----:B------:R0:W0:Y:S01]  /*02a0*/  SYNCS.EXCH.64 URZ, [UR8+0x10], UR4 ;  /* 0x00001004083f75b2 */ /* 0x0000220008000100 */
        /* <DEDUP_REMOVED lines=85> */
[----:B-1234-:R-:W-:Y:S01]  /*0800*/  NOP ;  /* 0x0000000000007918 */ /* 0x01efe20000000000 */
.L_x_3:
[----:B0-----:R-:W-:Y:S05]  /*0810*/  BSYNC B0 ;  /* 0x0000000000007941 */ /* 0x001fea0003800000 */
.L_x_2:
[----:B------:R-:W0:Y:S01]  /*0820*/  SHFL.IDX PT, R12, R0, RZ, 0x1f ;  /* 0x00001fff000c7589 */ /* 0x000e2200000e0000 */
[----:B------:R-:W1:Y:S01]  /*0830*/  S2UR UR12, SR_CTAID.X ;  /* 0x00000000000c79c3 */ /* 0x000e620000002500 */
[----:B------:R-:W-:Y:S02]  /*0840*/  SHF.R.S32.HI R3, RZ, 0x1f, R4 ;  /* 0x0000001fff037819 */ /* 0x000fe40000011404 */
[----:B------:R-:W-:Y:S01]  /*0850*/  ELECT P0, URZ, PT ;  /* 0x00000000003f782f */ /* 0x000fe20003800000 */
[----:B------:R-:W2:Y:S01]  /*0860*/  SHFL.IDX PT, R11, R0, RZ, 0x1f ;  /* 0x00001fff000b7589 */ /* 0x000ea200000e0000 */
[----:B------:R-:W-:Y:S01]  /*0870*/  ULDC UR4, c[0x0][0x150] ;  /* 0x0000540000047ab9 */ /* 0x000fe20000000800 */
[----:B------:R-:W-:Y:S02]  /*0880*/  LEA.HI R3, R3, R4, RZ, 0x7 ;  /* 0x0000000403037211 */ /* 0x000fe400078f38ff */
[----:B------:R-:W-:Y:S01]  /*0890*/  ELECT P1, URZ, PT ;  /* 0x00000000003f782f */ /* 0x000fe20003820000 */
[----:B------:R-:W3:Y:S01]  /*08a0*/  S2R R6, SR_CTAID.Y ;  /* 0x0000000000067919 */ /* 0x000ee20000002600 */
[----:B------:R-:W4:Y:S01]  /*08b0*/  LDC R14, c[0x0][0x144] ;  /* 0x00005100ff0e7b82 */ /* 0x000f220000000800 */
[----:B------:R-:W-:Y:S01]  /*08c0*/  LOP3.LUT R3, R3, 0xffffff80, RZ, 0xc0, !PT ;  /* 0xffffff8003037812 */ /* 0x000fe200078ec0ff */
[----:B------:R-:W-:Y:S01]  /*08d0*/  UMOV UR11, 0x80 ;  /* 0x00000080000b7882 */ /* 0x000fe20000000000 */
[----:B------:R-:W5:Y:S01]  /*08e0*/  SHFL.IDX PT, R16, R7, RZ, 0x1f ;  /* 0x00001fff07107589 */ /* 0x000f6200000e0000 */
[----:B------:R-:W-:Y:S01]  /*08f0*/  NOP ;  /* 0x0000000000007918 */ /* 0x000fe20000000000 */
[----:B------:R-:W-:Y:S01]  /*0900*/  NOP ;  /* 0x0000000000007918 */ /* 0x000fe20000000000 */
[----:B------:R-:W-:Y:S01]  /*0910*/  IMAD.IADD R5, R4, 0x1, -R3 ;  /* 0x0000000104057824 */ /* 0x000fe200078e0a03 */
[C---:B------:R-:W-:Y:S01]  /*0920*/  ISETP.NE.AND P4, PT, R10.reuse, RZ, PT ;  /* 0x000000ff0a00720c */ /* 0x040fe20003f85270 */
[----:B------:R-:W5:Y:S01]  /*0930*/  LDC R15, c[0x0][0x140] ;  /* 0x00005000ff0f7b82 */ /* 0x000f620000000800 */
[----:B------:R-:W-:-:S02]  /*0940*/  VIADD R36, R10, 0xffffffff ;  /* 0xffffffff0a247836 */ /* 0x000fc40000000000 */
[----:B------:R-:W-:Y:S01]  /*0950*/  SHF.R.S32.HI R8, RZ, 0x1f, R5 ;  /* 0x0000001fff087819 */ /* 0x000fe20000011405 */
[----:B------:R-:W-:Y:S02]  /*0960*/  IMAD.MOV.U32 R72, RZ, RZ, 0x1 ;  /* 0x00000001ff487424 */ /* 0x000fe400078e00ff */
[----:B------:R-:W-:Y:S02]  /*0970*/  ISETP.GE.U32.AND P6, PT, R36, 0x2, PT ;  /* 0x000000022400780c */ /* 0x000fe40003fc6070 */
[----:B0-----:R-:W-:Y:S01]  /*0980*/  ISETP.NE.OR P0, PT, R12, RZ, !P0 ;  /* 0x000000ff0c00720c */ /* 0x001fe20004705670 */
[----:B------:R-:W0:Y:S01]  /*0990*/  LDC R25, c[0x0][0x148] ;  /* 0x00005200ff197b82 */ /* 0x000e220000000800 */
[----:B-1----:R-:W-:Y:S02]  /*09a0*/  I2FP.F32.U32 R12, UR12 ;  /* 0x0000000c000c7c45 */ /* 0x002fe40008201000 */
[----:B------:R-:W-:Y:S02]  /*09b0*/  LEA.HI R3, R8, R5, RZ, 0x3 ;  /* 0x0000000508037211 */ /* 0x000fe400078f18ff */
[----:B--2---:R-:W-:Y:S01]  /*09c0*/  ISETP.NE.OR P1, PT, R11, RZ, !P1 ;  /* 0x000000ff0b00720c */ /* 0x004fe20004f25670 */
[----:B------:R-:W-:Y:S01]  /*09d0*/  FMUL R13, R12, UR4 ;  /* 0x000000040c0d7c20 */ /* 0x000fe20008400000 */
[--C-:B------:R-:W-:Y:S01]  /*09e0*/  SHF.R.S32.HI R0, RZ, 0x3, R3.reuse ;  /* 0x00000003ff007819 */ /* 0x100fe20000011403 */
[----:B------:R-:W-:Y:S01]  /*09f0*/  ULDC UR4, c[0x0][0x154] ;  /* 0x0000550000047ab9 */ /* 0x000fe20000000800 */
[----:B------:R-:W-:-:S02]  /*0a00*/  SHF.R.S32.HI R3, RZ, 0x1f, R3 ;  /* 0x0000001fff037819 */ /* 0x000fc40000011403 */
[----:B------:R-:W-:Y:S01]  /*0a10*/  SHF.R.S32.HI R12, RZ, 0x1f, R9 ;  /* 0x0000001fff0c7819 */ /* 0x000fe20000011409 */
[----:B------:R-:W1:Y:S01]  /*0a20*/  F2I.U32.TRUNC.NTZ R13, R13 ;  /* 0x0000000d000d7305 */ /* 0x000e62000020f000 */
[----:B------:R-:W-:Y:S01]  /*0a30*/  LEA.HI R11, R3, R0, RZ, 0x2 ;  /* 0x00000000030b7211 */ /* 0x000fe200078f10ff */
[----:B------:R-:W-:Y:S01]  /*0a40*/  VOTEU.ALL UP1, P0 ;  /* 0x00000000003f7886 */ /* 0x000fe20000020000 */
[----:B------:R-:W-:Y:S01]  /*0a50*/  LEA.HI R12, R12, R9, RZ, 0x2 ;  /* 0x000000090c0c7211 */ /* 0x000fe200078f10ff */
[----:B------:R-:W-:Y:S01]  /*0a60*/  VOTEU.ALL UP0, P0 ;  /* 0x00000000003f7886 */ /* 0x000fe20000000000 */
[----:B------:R-:W-:Y:S01]  /*0a70*/  SHF.R.S32.HI R3, RZ, 0x1f, R2 ;  /* 0x0000001fff037819 */ /* 0x000fe20000011402 */
[----:B------:R-:W-:Y:S01]  /*0a80*/  VOTEU.ALL UP2, P1 ;  /* 0x00000000003f7886 */ /* 0x000fe20000840000 */
[----:B------:R-:W-:Y:S01]  /*0a90*/  LOP3.LUT R11, R11, 0xfffffffc, RZ, 0xc0, !PT ;  /* 0xfffffffc0b0b7812 */ /* 0x000fe200078ec0ff */
[----:B------:R-:W2:Y:S01]  /*0aa0*/  @!UP1 S2UR UR7, SR_CgaCtaId ;  /* 0x00000000000799c3 */ /* 0x000ea20000008800 */
[----:B------:R-:W-:Y:S01]  /*0ab0*/  LOP3.LUT R12, R12, 0x3ffffffc, RZ, 0xc0, !PT ;  /* 0x3ffffffc0c0c7812 */ /* 0x000fe200078ec0ff */
[----:B------:R-:W-:Y:S01]  /*0ac0*/  @!UP1 UMOV UR6, 0x400 ;  /* 0x0000040000069882 */ /* 0x000fe20000000000 */
[----:B------:R-:W-:Y:S01]  /*0ad0*/  LEA.HI R3, R3, R2, RZ, 0x2 ;  /* 0x0000000203037211 */ /* 0x000fe200078f10ff */
[----:B------:R-:W-:Y:S01]  /*0ae0*/  IMAD.IADD R11, R0, 0x1, -R11 ;  /* 0x00000001000b7824 */ /* 0x000fe200078e0a0b */
[----:B------:R-:W-:Y:S01]  /*0af0*/  @!UP2 UMOV UR9, 0x400 ;  /* 0x000004000009a882 */ /* 0x000fe20000000000 */
[----:B------:R-:W-:Y:S01]  /*0b00*/  IMAD.IADD R12, R9, 0x1, -R12 ;  /* 0x00000001090c7824 */ /* 0x000fe200078e0a0c */
[----:B------:R-:W-:Y:S01]  /*0b10*/  LOP3.LUT R3, R3, 0xfffffffc, RZ, 0xc0, !PT ;  /* 0xfffffffc03037812 */ /* 0x000fe200078ec0ff */
[----:B------:R-:W0:Y:S01]  /*0b20*/  @!UP2 S2UR UR10, SR_CgaCtaId ;  /* 0x00000000000aa9c3 */ /* 0x000e220000008800 */
[----:B-1----:R-:W-:Y:S01]  /*0b30*/  IMAD.MOV R13, RZ, RZ, -R13 ;  /* 0x000000ffff0d7224 */ /* 0x002fe200078e0a0d */
[----:B------:R-:W-:Y:S01]  /*0b40*/  VOTEU.ALL UP3, P1 ;  /* 0x00000000003f7886 */ /* 0x000fe20000860000 */
[----:B------:R-:W-:Y:S01]  /*0b50*/  IMAD R11, R12, 0x4, R11 ;  /* 0x000000040c0b7824 */ /* 0x000fe200078e020b */
[----:B------:R-:W-:Y:S01]  /*0b60*/  VOTEU.ALL UP4, P1 ;  /* 0x00000000003f7886 */ /* 0x000fe20000880000 */
[----:B------:R-:W-:Y:S01]  /*0b70*/  IMAD.IADD R9, R2, 0x1, -R3 ;  /* 0x0000000102097824 */ /* 0x000fe200078e0a03 */
[----:B---3--:R-:W-:Y:S01]  /*0b80*/  I2FP.F32.U32 R2, R6 ;  /* 0x0000000600027245 */ /* 0x008fe20000201000 */
[----:B----4-:R-:W-:Y:S01]  /*0b90*/  IMAD R21, R14, R13, UR12 ;  /* 0x0000000c0e157e24 */ /* 0x010fe2000f8e020d */
[----:B------:R-:W-:Y:S01]  /*0ba0*/  LEA.HI R0, R11, R11, RZ, 0x1 ;  /* 0x0000000b0b007211 */ /* 0x000fe200078f08ff */
[----:B------:R-:W-:Y:S01]  /*0bb0*/  VOTEU.ALL UP5, P1 ;  /* 0x00000000003f7886 */ /* 0x000fe200008a0000 */
[----:B-----5:R-:W-:Y:S01]  /*0bc0*/  ISETP.EQ.U32.AND P2, PT, R15, 0x1, PT ;  /* 0x000000010f00780c */ /* 0x020fe20003f42070 */
[----:B------:R-:W-:Y:S01]  /*0bd0*/  FMUL R3, R2, UR4 ;  /* 0x0000000402037c20 */ /* 0x000fe20008400000 */
[----:B------:R-:W-:Y:S01]  /*0be0*/  LOP3.LUT R2, R0, 0xfffffffe, RZ, 0xc0, !PT ;  /* 0xfffffffe00027812 */ /* 0x000fe200078ec0ff */
[----:B------:R-:W-:Y:S01]  /*0bf0*/  IMAD.SHL.U32 R0, R11, 0x4, RZ ;  /* 0x000000040b007824 */ /* 0x000fe200078e00ff */
[----:B------:R-:W-:Y:S01]  /*0c00*/  UMOV UR4, 0x20 ;  /* 0x0000002000047882 */ /* 0x000fe20000000000 */
[----:B------:R-:W-:Y:S01]  /*0c10*/  R2UR UR44, R16 ;  /* 0x00000000102c72ca */ /* 0x000fe200000e0000 */
[----:B------:R-:W-:-:S04]  /*0c20*/  @!UP1 UIADD3 UR4, -UR4, 0x100000, URZ ;  /* 0x0010000004049890 */ /* 0x000fc8000fffe13f */
[----:B------:R-:W-:Y:S02]  /*0c30*/  @!UP1 USHF.L.U32 UR5, UR4, 0xb, URZ ;  /* 0x0000000b04059899 */ /* 0x000fe4000800063f */
[----:B------:R-:W-:Y:S01]  /*0c40*/  @!UP1 USHF.L.U32 UR4, UR4, 0x1, URZ ;  /* 0x0000000104049899 */ /* 0x000fe2000800063f */
[C---:B------:R-:W-:Y:S01]  /*0c50*/  IMAD.IADD R2, R11.reuse, 0x1, -R2 ;  /* 0x000000010b027824 */ /* 0x040fe200078e0a02 */
[----:B------:R-:W1:Y:S01]  /*0c60*/  F2I.U32.TRUNC.NTZ R3, R3 ;  /* 0x0000000300037305 */ /* 0x000e62000020f000 */
[----:B--2---:R-:W-:Y:S01]  /*0c70*/  @!UP1 ULEA UR8, UR7, UR6, 0x18 ;  /* 0x0000000607089291 */ /* 0x004fe2000f8ec03f */
[----:B------:R-:W-:Y:S01]  /*0c80*/  LOP3.LUT R73, R11, 0xc, R0, 0x78, !PT ;  /* 0x0000000c0b497812 */ /* 0x000fe200078e7800 */
[----:B------:R-:W-:-:S04]  /*0c90*/  @!UP2 UIADD3 UR6, -UR11, 0x100000, URZ ;  /* 0x001000000b06a890 */ /* 0x000fc8000fffe13f */
[----:B------:R-:W-:Y:S02]  /*0ca0*/  @!UP2 USHF.L.U32 UR7, UR6, 0xb, URZ ;  /* 0x0000000b0607a899 */ /* 0x000fe4000800063f */
[----:B------:R-:W-:Y:S01]  /*0cb0*/  @!UP2 USHF.L.U32 UR6, UR6, 0x1, URZ ;  /* 0x000000010606a899 */ /* 0x000fe2000800063f */
[----:B------:R-:W-:Y:S01]  /*0cc0*/  ISETP.NE.AND P3, PT, R2, R21, PT ;  /* 0x000000150200720c */ /* 0x000fe20003f65270 */
[----:B------:R-:W-:Y:S01]  /*0cd0*/  VOTEU.ALL UP1, P0 ;  /* 0x00000000003f7886 */ /* 0x000fe20000020000 */
[----:B0-----:R-:W-:Y:S01]  /*0ce0*/  @!UP2 ULEA UR9, UR10, UR9, 0x18 ;  /* 0x000000090a09a291 */ /* 0x001fe2000f8ec03f */
[----:B------:R-:W-:Y:S01]  /*0cf0*/  LOP3.LUT P0, RZ, R5, 0x7, RZ, 0xc0, !PT ;  /* 0x0000000705ff7812 */ /* 0x000fe2000780c0ff */
[----:B------:R-:W-:Y:S01]  /*0d00*/  VOTEU.ALL UP2, P1 ;  /* 0x00000000003f7886 */ /* 0x000fe20000840000 */
[----:B------:R-:W-:Y:S02]  /*0d10*/  ISETP.NE.AND P1, PT, R9, 0x3, PT ;  /* 0x000000030900780c */ /* 0x000fe40003f25270 */
[----:B------:R-:W-:-:S02]  /*0d20*/  ISETP.LT.U32.AND P0, PT, R73, 0x2, !P0 ;  /* 0x000000024900780c */ /* 0x000fc40004701070 */
[----:B------:R-:W-:Y:S01]  /*0d30*/  ISETP.EQ.OR P1, PT, R9, RZ, !P1 ;  /* 0x000000ff0900720c */ /* 0x000fe20004f22670 */
[----:B------:R-:W0:Y:S02]  /*0d40*/  FENCE.VIEW.ASYNC.S ;  /* 0x00000000000073c6 */ /* 0x000e240000000000 */
[----:B0-----:R0:W2:Y:S01]  /*0d50*/  @!UP0 SYNCS.EXCH.64 URZ, [UR8+0x300], UR4 ;  /* 0x00030004083f85b2 */ /* 0x0010a20008000100 */
[----:B-1----:R-:W-:Y:S01]  /*0d60*/  IMAD.MOV R20, RZ, RZ, -R3 ;  /* 0x000000ffff147224 */ /* 0x002fe200078e0a03 */
[----:B------:R-:W-:-:S03]  /*0d70*/  @P3 LEA.HI R0, R73, R73, RZ, 0x1 ;  /* 0x0000004949003211 */ /* 0x000fc600078f08ff */
[----:B------:R-:W-:Y:S01]  /*0d80*/  IMAD R3, R25, R20, R6 ;  /* 0x0000001419037224 */ /* 0x000fe200078e0206 */
[----:B------:R-:W-:Y:S02]  /*0d90*/  ISETP.EQ.AND P1, PT, R10, RZ, P1 ;  /* 0x000000ff0a00720c */ /* 0x000fe40000f22270 */
[----:B------:R-:W-:Y:S02]  /*0da0*/  @P3 SHF.R.S32.HI R0, RZ, 0x1, R0 ;  /* 0x00000001ff003819 */ /* 0x000fe40000011400 */
[----:B------:R-:W-:Y:S02]  /*0db0*/  SEL R23, RZ, 0x1, !P1 ;  /* 0x00000001ff177807 */ /* 0x000fe40004800000 */
[----:B------:R-:W-:Y:S02]  /*0dc0*/  @P3 ISETP.NE.AND P5, PT, R0, R3, PT ;  /* 0x000000030000320c */ /* 0x000fe40003fa5270 */
[----:B------:R-:W-:Y:S01]  /*0dd0*/  SEL R3, RZ, 0x1, !P0 ;  /* 0x00000001ff037807 */ /* 0x000fe20004000000 */
[----:B------:R0:W1:Y:S01]  /*0de0*/  @!UP1 SYNCS.EXCH.64 URZ, [UR8+0x308], UR4 ;  /* 0x00030804083f95b2 */ /* 0x0000620008000100 */
[----:B------:R-:W-:Y:S01]  /*0df0*/  NOP ;  /* 0x0000000000007918 */ /* 0x000fe20000000000 */
[----:B------:R-:W-:-:S02]  /*0e00*/  @P3 SEL R72, RZ, 0x1, P5 ;  /* 0x00000001ff483807 */ /* 0x000fc40002800000 */
[----:B------:R-:W-:Y:S02]  /*0e10*/  SEL R23, R23, 0x2, P6 ;  /* 0x0000000217177807 */ /* 0x000fe40003000000 */
[----:B------:R-:W-:Y:S01]  /*0e20*/  LOP3.LUT R72, R72, R3, RZ, 0xc0, !PT ;  /* 0x0000000348487212 */ /* 0x000fe200078ec0ff */
[----:B------:R0:W3:Y:S01]  /*0e30*/  @!UP2 SYNCS.EXCH.64 URZ, [UR9+0x2e0], UR6 ;  /* 0x0002e006093fa5b2 */ /* 0x0000e20008000100 */
[----:B------:R0:W4:Y:S01]  /*0e40*/  @!UP3 SYNCS.EXCH.64 URZ, [UR9+0x2e8], UR6 ;  /* 0x0002e806093fb5b2 */ /* 0x0001220008000100 */
[----:B------:R0:W0:Y:S01]  /*0e50*/  @!UP4 SYNCS.EXCH.64 URZ, [UR9+0x2f0], UR6 ;  /* 0x0002f006093fc5b2 */ /* 0x0000220008000100 */
[----:B------:R0:W0:Y:S01]  /*0e60*/  @!UP5 SYNCS.EXCH.64 URZ, [UR9+0x2f8], UR6 ;  /* 0x0002f806093fd5b2 */ /* 0x0000220008000100 */
[----:B------:R-:W-:Y:S01]  /*0e70*/  NOP ;  /* 0x0000000000007918 */ /* 0x000fe20000000000 */
[----:B--2---:R-:W-:Y:S05]  /*0e80*/  @!P2 BRA `(.L_x_4) ;  /* 0x000000000008a947 */ /* 0x004fea0003800000 */
[----:B01-34-:R-:W-:Y:S01]  /*0e90*/  UCGABAR_ARV ;  /* 0x00000000000079c7 */ /* 0x01bfe20008000000 */
[----:B------:R-:W-:Y:S05]  /*0ea0*/  BRA `(.L_x_5) ;  /* 0x0000000000047947 */ /* 0x000fea0003800000 */
.L_x_4:
[----:B01-34-:R-:W-:Y:S01]  /*0eb0*/  NOP ;  /* 0x0000000000007918 */ /* 0x01bfe20000000000 */
.L_x_5:
[----:B------:R-:W-:Y:S01]  /*0ec0*/  ULDC.64 UR4, c[0x0][0x598] ;  /* 0x0001660000047ab9 */ /* 0x000fe20000000a00 */
[----:B------:R-:W-:Y:S01]  /*0ed0*/  ULDC.64 UR36, c[0x0][0x208] ;  /* 0x0000820000247ab9 */ /* 0x000fe20000000a00 */
[----:B------:R-:W-:-:S04]  /*0ee0*/  ISETP.NE.U32.AND P0, PT, RZ, UR4, PT ;  /* 0x00000004ff007c0c */ /* 0x000fc8000bf05070 */
[----:B------:R-:W-:-:S13]  /*0ef0*/  ISETP.NE.AND.EX P0, PT, RZ, UR5, PT, P0 ;  /* 0x00000005ff007c0c */ /* 0x000fda000bf05300 */
[----:B------:R-:W-:Y:S05]  /*0f00*/  @!P0 BRA `(.L_x_6) ;  /* 0x00000000001c8947 */ /* 0x000fea0003800000 */
[----:B------:R-:W0:Y:S02]  /*0f10*/  LDC.64 R2, c[0x0][0x598] ;  /* 0x00016600ff027b82 */ /* 0x000e240000000a00 */
[----:B0-----:R-:W2:Y:S02]  /*0f20*/  LDG.E.64 R2, desc[UR36][R2.64] ;  /* 0x0000002402027981 */ /* 0x001ea4000c1e1b00 */
[----:B--2---:R-:W-:-:S04]  /*0f30*/  ISETP.NE.U32.AND P0, PT, R2, RZ, PT ;  /* 0x000000ff0200720c */ /* 0x004fc80003f05070 */
[----:B------:R-:W-:-:S13]  /*0f40*/  ISETP.NE.AND.EX P0, PT, R3, RZ, PT, P0 ;  /* 0x000000ff0300720c */ /* 0x000fda0003f05300 */
[----:B------:R-:W-:Y:S05]  /*0f50*/  @!P0 BRA `(.L_x_6) ;  /* 0x0000000000088947 */ /* 0x000fea0003800000 */
[----:B------:R0:W5:Y:S01]  /*0f60*/  LD.E R74, desc[UR36][R2.64] ;  /* 0x00000024024a7980 */ /* 0x000162000c101900 */
[----:B------:R-:W-:Y:S05]  /*0f70*/  BRA `(.L_x_7) ;  /* 0x0000000000247947 */ /* 0x000fea0003800000 */
.L_x_6:
[----:B------:R-:W-:Y:S02]  /*0f80*/  ULDC.64 UR4, c[0x0][0x588] ;  /* 0x0001620000047ab9 */ /* 0x000fe40000000a00 */
[----:B------:R-:W-:-:S04]  /*0f90*/  ISETP.NE.U32.AND P0, PT, RZ, UR4, PT ;  /* 0x00000004ff007c0c */ /* 0x000fc8000bf05070 */
[----:B------:R-:W-:-:S13]  /*0fa0*/  ISETP.NE.AND.EX P0, PT, RZ, UR5, PT, P0 ;  /* 0x00000005ff007c0c */ /* 0x000fda000bf05300 */
[----:B------:R-:W-:Y:S05]  /*0fb0*/  @!P0 BRA `(.L_x_8) ;  /* 0x00000000000c8947 */ /* 0x000fea0003800000 */
[----:B------:R-:W0:Y:S02]  /*0fc0*/  LDC.64 R74, c[0x0][0x588] ;  /* 0x00016200ff4a7b82 */ /* 0x000e240000000a00 */
[----:B0-----:R1:W5:Y:S01]  /*0fd0*/  LDG.E R74, desc[UR36][R74.64] ;  /* 0x000000244a4a7981 */ /* 0x001362000c1e1900 */
[----:B------:R-:W-:Y:S05]  /*0fe0*/  BRA `(.L_x_7) ;  /* 0x0000000000087947 */ /* 0x000fea0003800000 */
.L_x_8:
[----:B------:R-:W-:Y:S02]  /*0ff0*/  ULDC UR4, c[0x0][0x580] ;  /* 0x0001600000047ab9 */ /* 0x000fe40000000800 */
[----:B------:R-:W-:-:S07]  /*1000*/  IMAD.U32 R74, RZ, RZ, UR4 ;  /* 0x00000004ff4a7e24 */ /* 0x000fce000f8e00ff */
.L_x_7:
[----:B------:R-:W-:Y:S02]  /*1010*/  ULDC.64 UR4, c[0x0][0x5a0] ;  /* 0x0001680000047ab9 */ /* 0x000fe40000000a00 */
[----:B------:R-:W-:-:S04]  /*1020*/  ISETP.NE.U32.AND P0, PT, RZ, UR4, PT ;  /* 0x00000004ff007c0c */ /* 0x000fc8000bf05070 */
[----:B------:R-:W-:-:S13]  /*1030*/  ISETP.NE.AND.EX P0, PT, RZ, UR5, PT, P0 ;  /* 0x00000005ff007c0c */ /* 0x000fda000bf05300 */
[----:B------:R-:W-:Y:S05]  /*1040*/  @!P0 BRA `(.L_x_9) ;  /* 0x00000000001c8947 */ /* 0x000fea0003800000 */
[----:B0-----:R-:W0:Y:S02]  /*1050*/  LDC.64 R2, c[0x0][0x5a0] ;  /* 0x00016800ff027b82 */ /* 0x001e240000000a00 */
[----:B0-----:R-:W2:Y:S02]  /*1060*/  LDG.E.64 R2, desc[UR36][R2.64] ;  /* 0x0000002402027981 */ /* 0x001ea4000c1e1b00 */
[----:B--2---:R-:W-:-:S04]  /*1070*/  ISETP.NE.U32.AND P0, PT, R2, RZ, PT ;  /* 0x000000ff0200720c */ /* 0x004fc80003f05070 */
[----:B------:R-:W-:-:S13]  /*1080*/  ISETP.NE.AND.EX P0, PT, R3, RZ, PT, P0 ;  /* 0x000000ff0300720c */ /* 0x000fda0003f05300 */
[----:B------:R-:W-:Y:S05]  /*1090*/  @!P0 BRA `(.L_x_9) ;  /* 0x0000000000088947 */ /* 0x000fea0003800000 */
[----:B-1----:R0:W5:Y:S01]  /*10a0*/  LD.E R75, desc[UR36][R2.64] ;  /* 0x00000024024b7980 */ /* 0x002162000c101900 */
[----:B------:R-:W-:Y:S05]  /*10b0*/  BRA `(.L_x_10) ;  /* 0x0000000000247947 */ /* 0x000fea0003800000 */
.L_x_9:
[----:B------:R-:W-:Y:S02]  /*10c0*/  ULDC.64 UR4, c[0x0][0x590] ;  /* 0x0001640000047ab9 */ /* 0x000fe40000000a00 */
[----:B------:R-:W-:-:S04]  /*10d0*/  ISETP.NE.U32.AND P0, PT, RZ, UR4, PT ;  /* 0x00000004ff007c0c */ /* 0x000fc8000bf05070 */
[----:B------:R-:W-:-:S13]  /*10e0*/  ISETP.NE.AND.EX P0, PT, RZ, UR5, PT, P0 ;  /* 0x00000005ff007c0c */ /* 0x000fda000bf05300 */
[----:B------:R-:W-:Y:S05]  /*10f0*/  @!P0 BRA `(.L_x_11) ;  /* 0x00000000000c8947 */ /* 0x000fea0003800000 */
[----:B0-----:R-:W1:Y:S02]  /*1100*/  LDC.64 R2, c[0x0][0x590] ;  /* 0x00016400ff027b82 */ /* 0x001e640000000a00 */
[----:B-1----:R1:W5:Y:S01]  /*1110*/  LDG.E R75, desc[UR36][R2.64] ;  /* 0x00000024024b7981 */ /* 0x002362000c1e1900 */
[----:B------:R-:W-:Y:S05]  /*1120*/  BRA `(.L_x_10) ;  /* 0x0000000000087947 */ /* 0x000fea0003800000 */
.L_x_11:
[----:B------:R-:W-:Y:S02]  /*1130*/  ULDC UR4, c[0x0][0x584] ;  /* 0x0001610000047ab9 */ /* 0x000fe40000000800 */
[----:B-1----:R-:W-:-:S07]  /*1140*/  IMAD.U32 R75, RZ, RZ, UR4 ;  /* 0x00000004ff4b7e24 */ /* 0x002fce000f8e00ff */
.L_x_10:
[----:B01----:R-:W0:Y:S01]  /*1150*/  LDC R2, c[0x0][0x65c] ;  /* 0x00019700ff027b82 */ /* 0x003e220000000800 */
[----:B------:R-:W-:Y:S01]  /*1160*/  ULDC UR6, c[0x0][0x28c] ;  /* 0x0000a30000067ab9 */ /* 0x000fe20000000800 */
[----:B------:R-:W-:Y:S01]  /*1170*/  ISETP.NE.AND P0, PT, R10, 0x2, PT ;  /* 0x000000020a00780c */ /* 0x000fe20003f05270 */
[----:B------:R-:W-:Y:S01]  /*1180*/  UIADD3 UR6, UR6, 0xf, URZ ;  /* 0x0000000f06067890 */ /* 0x000fe2000fffe03f */
[----:B------:R-:W-:Y:S01]  /*1190*/  IMAD.U32 R10, RZ, RZ, UR12 ;  /* 0x0000000cff0a7e24 */ /* 0x000fe2000f8e00ff */
[----:B------:R-:W-:Y:S01]  /*11a0*/  UMOV UR39, URZ ;  /* 0x0000003f00277c82 */ /* 0x000fe20008000000 */
[----:B------:R-:W-:Y:S01]  /*11b0*/  UMOV UR38, URZ ;  /* 0x0000003f00267c82 */ /* 0x000fe20008000000 */
[----:B------:R-:W-:Y:S01]  /*11c0*/  USHF.R.S32.HI UR7, URZ, 0x1f, UR6 ;  /* 0x0000001f3f077899 */ /* 0x000fe20008011406 */
[----:B------:R-:W-:-:S03]  /*11d0*/  ULDC.64 UR8, c[0x0][0x650] ;  /* 0x0001940000087ab9 */ /* 0x000fc60000000a00 */
[----:B------:R-:W-:-:S04]  /*11e0*/  ULEA.HI UR7, UR7, UR6, URZ, 0x4 ;  /* 0x0000000607077291 */ /* 0x000fc8000f8f203f */
[----:B------:R-:W-:Y:S01]  /*11f0*/  USHF.R.S32.HI UR40, URZ, 0x4, UR7 ;  /* 0x000000043f287899 */ /* 0x000fe20008011407 */
[----:B0-----:R-:W-:-:S13]  /*1200*/  ISETP.NE.AND P1, PT, R2, 0x1, PT ;  /* 0x000000010200780c */ /* 0x001fda0003f25270 */
[----:B------:R-:W0:Y:S01]  /*1210*/  @P1 LDC R17, c[0x0][0x10] ;  /* 0x00000400ff111b82 */ /* 0x000e220000000800 */
[----:B------:R-:W-:Y:S02]  /*1220*/  @P1 IMAD.MOV.U32 R7, RZ, RZ, RZ ;  /* 0x000000ffff071224 */ /* 0x000fe400078e00ff */
[----:B------:R-:W-:-:S05]  /*1230*/  @P1 IMAD.MOV.U32 R11, RZ, RZ, RZ ;  /* 0x000000ffff0b1224 */ /* 0x000fca00078e00ff */
[----:B------:R-:W1:Y:S01]  /*1240*/  @!P1 LDC R3, c[0x0][0xc] ;  /* 0x00000300ff039b82 */ /* 0x000e620000000800 */
[----:B------:R-:W-:Y:S01]  /*1250*/  ULDC UR4, c[0x0][0xc] ;  /* 0x0000030000047ab9 */ /* 0x000fe20000000800 */
[----:B------:R-:W-:Y:S02]  /*1260*/  ULDC UR5, c[0x0][0x10] ;  /* 0x0000040000057ab9 */ /* 0x000fe40000000800 */
[----:B------:R-:W-:-:S04]  /*1270*/  UIMAD.WIDE.U32 UR4, UR4, UR5, URZ ;  /* 0x00000005040472a5 */ /* 0x000fc8000f8e003f */
[----:B------:R-:W2:Y:S01]  /*1280*/  LDC R0, c[0x0][0x14] ;  /* 0x00000500ff007b82 */ /* 0x000ea20000000800 */
[----:B0-----:R-:W-:-:S04]  /*1290*/  @P1 IMAD.WIDE.U32 R16, R17, UR12, R6 ;  /* 0x0000000c11101c25 */ /* 0x001fc8000f8e0006 */
[----:B------:R-:W-:Y:S02]  /*12a0*/  @P1 IMAD.IADD R17, R17, 0x1, R11 ;  /* 0x0000000111111824 */ /* 0x000fe400078e020b */
[----:B------:R-:W-:Y:S02]  /*12b0*/  IMAD.MOV.U32 R11, RZ, RZ, RZ ;  /* 0x000000ffff0b7224 */ /* 0x000fe400078e00ff */
[----:B-1----:R-:W-:-:S04]  /*12c0*/  @!P1 IMAD.WIDE.U32 R10, R6, R3, R10 ;  /* 0x00000003060a9225 */ /* 0x002fc800078e000a */
[----:B------:R-:W-:Y:S02]  /*12d0*/  @!P1 IMAD.MOV.U32 R16, RZ, RZ, R10 ;  /* 0x000000ffff109224 */ /* 0x000fe400078e000a */
[----:B--2---:R-:W-:-:S04]  /*12e0*/  IMAD.WIDE.U32 R12, R0, UR4, RZ ;  /* 0x00000004000c7c25 */ /* 0x004fc8000f8e00ff */
[----:B------:R-:W-:Y:S01]  /*12f0*/  IMAD R3, R0, UR5, RZ ;  /* 0x0000000500037c24 */ /* 0x000fe2000f8e02ff */
[----:B------:R0:W-:Y:S01]  /*1300*/  STL.64 [R1], R12 ;  /* 0x0000000c01007387 */ /* 0x0001e20000100a00 */
[----:B------:R-:W-:Y:S02]  /*1310*/  @!P1 IMAD.MOV.U32 R17, RZ, RZ, R11 ;  /* 0x000000ffff119224 */ /* 0x000fe400078e000b */
[----:B------:R-:W-:Y:S01]  /*1320*/  IMAD.IADD R0, R13, 0x1, R3 ;  /* 0x000000010d007824 */ /* 0x000fe200078e0203 */
[----:B------:R-:W-:Y:S06]  /*1330*/  @P0 BRA `(.L_x_12) ;  /* 0x0000000000280947 */ /* 0x000fec0003800000 */
[----:B------:R-:W-:Y:S01]  /*1340*/  UIMAD.WIDE.U32 UR4, UR40, 0x6c16c16d, URZ ;  /* 0x6c16c16d280478a5 */ /* 0x000fe2000f8e003f */
[----:B------:R-:W-:Y:S01]  /*1350*/  IADD3 R16, P0, R16, R12, RZ ;  /* 0x0000000c10107210 */ /* 0x000fe20007f1e0ff */
[----:B------:R-:W-:Y:S02]  /*1360*/  UISETP.GE.U32.AND UP0, UPT, UR40, 0x2d, UPT ;  /* 0x0000002d2800788c */ /* 0x000fe4000bf06070 */
[----:B------:R-:W-:Y:S02]  /*1370*/  UIADD3 UR4, -UR5, UR40, URZ ;  /* 0x0000002805047290 */ /* 0x000fe4000fffe13f */
[----:B------:R-:W-:Y:S01]  /*1380*/  IMAD.X R17, R0, 0x1, R17, P0 ;  /* 0x0000000100117824 */ /* 0x000fe200000e0611 */
[----:B------:R-:W-:Y:S01]  /*1390*/  UMOV UR38, URZ ;  /* 0x0000003f00267c82 */ /* 0x000fe20008000000 */
[----:B------:R-:W-:-:S04]  /*13a0*/  ULEA.HI UR4, UR4, UR5, URZ, 0x1f ;  /* 0x0000000504047291 */ /* 0x000fc8000f8ff83f */
[----:B------:R-:W-:-:S04]  /*13b0*/  USHF.R.U32.HI UR4, URZ, 0x5, UR4 ;  /* 0x000000053f047899 */ /* 0x000fc80008011604 */
[----:B------:R-:W-:Y:S02]  /*13c0*/  @UP0 ULOP3.LUT UR38, UR4, 0x1, URZ, 0xc0, !UPT ;  /* 0x0000000104260892 */ /* 0x000fe4000f8ec03f */
[----:B------:R-:W-:-:S12]  /*13d0*/  UIMAD UR39, UR4, -0x2d, UR40 ;  /* 0xffffffd3042778a4 */ /* 0x000fd8000f8e0228 */
.L_x_12:
[----:B------:R-:W-:Y:S01]  /*13e0*/  ISETP.GE.U32.AND P0, PT, R16, UR8, PT ;  /* 0x0000000810007c0c */ /* 0x000fe2000bf06070 */
[----:B------:R-:W-:Y:S01]  /*13f0*/  IMAD.MOV.U32 R22, RZ, RZ, -0x1 ;  /* 0xffffffffff167424 */ /* 0x000fe200078e00ff */
[----:B------:R-:W-:Y:S01]  /*1400*/  PRMT R3, RZ, 0x7610, R3 ;  /* 0x00007610ff037816 */ /* 0x000fe20000000003 */
[----:B------:R-:W-:Y:S01]  /*1410*/  IMAD.MOV.U32 R18, RZ, RZ, -0x1 ;  /* 0xffffffffff127424 */ /* 0x000fe200078e00ff */
[----:B------:R-:W-:Y:S01]  /*1420*/  ISETP.GE.U32.AND.EX P0, PT, R17, UR9, PT, P0 ;  /* 0x0000000911007c0c */ /* 0x000fe2000bf06100 */
[----:B------:R-:W-:-:S12]  /*1430*/  IMAD.MOV.U32 R19, RZ, RZ, -0x1 ;  /* 0xffffffffff137424 */ /* 0x000fd800078e00ff */
[----:B------:R-:W-:Y:S05]  /*1440*/  @P0 BRA `(.L_x_13) ;  /* 0x0000000400280947 */ /* 0x000fea0003800000 */
[----:B------:R-:W1:Y:S01]  /*1450*/  LDC.64 R26, c[0x0][0x628] ;  /* 0x00018a00ff1a7b82 */ /* 0x000e620000000a00 */
[----:B------:R-:W-:Y:S02]  /*1460*/  IMAD.MOV.U32 R10, RZ, RZ, R16 ;  /* 0x000000ffff0a7224 */ /* 0x000fe400078e0010 */
[----:B------:R-:W-:-:S05]  /*1470*/  IMAD.MOV.U32 R11, RZ, RZ, R17 ;  /* 0x000000ffff0b7224 */ /* 0x000fca00078e0011 */
[----:B------:R-:W2:Y:S08]  /*1480*/  LDC R18, c[0x0][0x630] ;  /* 0x00018c00ff127b82 */ /* 0x000eb00000000800 */
[----:B------:R-:W3:Y:S01]  /*1490*/  LDC.64 R28, c[0x0][0x620] ;  /* 0x00018800ff1c7b82 */ /* 0x000ee20000000a00 */
[----:B-1----:R-:W-:-:S04]  /*14a0*/  ISETP.NE.U32.AND P0, PT, R26, RZ, PT ;  /* 0x000000ff1a00720c */ /* 0x002fc80003f05070 */
[----:B------:R-:W-:-:S13]  /*14b0*/  ISETP.NE.AND.EX P0, PT, R27, RZ, PT, P0 ;  /* 0x000000ff1b00720c */ /* 0x000fda0003f05300 */
[----:B--23--:R-:W-:Y:S05]  /*14c0*/  @!P0 BRA `(.L_x_14) ;  /* 0x0000000000288947 */ /* 0x00cfea0003800000 */
[----:B------:R-:W1:Y:S02]  /*14d0*/  LDC R3, c[0x0][0x634] ;  /* 0x00018d00ff037b82 */ /* 0x000e640000000800 */
[----:B-1----:R-:W-:-:S05]  /*14e0*/  IADD3 R3, P0, R16, R3, RZ ;  /* 0x0000000310037210 */ /* 0x002fca0007f1e0ff */
[----:B------:R-:W-:-:S04]  /*14f0*/  IMAD.X R19, RZ, RZ, R17, P0 ;  /* 0x000000ffff137224 */ /* 0x000fc800000e0611 */
[----:B------:R-:W-:-:S04]  /*1500*/  IMAD.WIDE.U32 R10, R19, R26, RZ ;  /* 0x0000001a130a7225 */ /* 0x000fc800078e00ff */
[----:B0-----:R-:W-:-:S04]  /*1510*/  IMAD.WIDE.U32 R12, P0, R3, R27, R10 ;  /* 0x0000001b030c7225 */ /* 0x001fc8000780000a */
[----:B------:R-:W-:-:S04]  /*1520*/  IMAD.WIDE.U32 R10, R3, R26, RZ ;  /* 0x0000001a030a7225 */ /* 0x000fc800078e00ff */
[----:B------:R-:W-:Y:S01]  /*1530*/  IMAD.X R15, RZ, RZ, RZ, P0 ;  /* 0x000000ffff0f7224 */ /* 0x000fe200000e06ff */
[----:B------:R-:W-:Y:S01]  /*1540*/  IADD3 RZ, P0, R11, R12, RZ ;  /* 0x0000000c0bff7210 */ /* 0x000fe20007f1e0ff */
[----:B------:R-:W-:-:S04]  /*1550*/  IMAD.MOV.U32 R14, RZ, RZ, R13 ;  /* 0x000000ffff0e7224 */ /* 0x000fc800078e000d */
[----:B------:R-:W-:-:S08]  /*1560*/  IMAD.WIDE.U32.X R10, R19, R27, R14, P0 ;  /* 0x0000001b130a7225 */ /* 0x000fd000000e040e */
.L_x_14:
[----:B------:R-:W1:Y:S01]  /*1570*/  LDC.64 R32, c[0x0][0x640] ;  /* 0x00019000ff207b82 */ /* 0x000e620000000a00 */
[-CC-:B------:R-:W-:Y:S02]  /*1580*/  SHF.R.U64 R30, R10, R18.reuse, R11.reuse ;  /* 0x000000120a1e7219 */ /* 0x180fe4000000120b */
[----:B------:R-:W-:Y:S02]  /*1590*/  SHF.R.U32.HI R3, RZ, R18, R11 ;  /* 0x00000012ff037219 */ /* 0x000fe4000001160b */
[----:B0-----:R-:W-:-:S03]  /*15a0*/  IADD3 R13, P0, RZ, -R30, RZ ;  /* 0x8000001eff0d7210 */ /* 0x001fc60007f1e0ff */
[----:B------:R-:W0:Y:S02]  /*15b0*/  LDC R14, c[0x0][0x618] ;  /* 0x00018600ff0e7b82 */ /* 0x000e240000000800 */
[----:B------:R-:W-:Y:S02]  /*15c0*/  IMAD.X R3, RZ, RZ, ~R3, P0 ;  /* 0x000000ffff037224 */ /* 0x000fe400000e0e03 */
[----:B------:R-:W-:-:S04]  /*15d0*/  IMAD.WIDE.U32 R10, R13, R28, R16 ;  /* 0x0000001c0d0a7225 */ /* 0x000fc800078e0010 */
[----:B------:R-:W2:Y:S01]  /*15e0*/  LDC R15, c[0x0][0x608] ;  /* 0x00018200ff0f7b82 */ /* 0x000ea20000000800 */
[----:B------:R-:W-:Y:S02]  /*15f0*/  IMAD R12, R3, R28, RZ ;  /* 0x0000001c030c7224 */ /* 0x000fe400078e02ff */
[----:B------:R-:W-:Y:S02]  /*1600*/  IMAD.MOV.U32 R28, RZ, RZ, 0x1 ;  /* 0x00000001ff1c7424 */ /* 0x000fe400078e00ff */
[----:B------:R-:W-:Y:S02]  /*1610*/  IMAD R3, R13, R29, R12 ;  /* 0x0000001d0d037224 */ /* 0x000fe400078e020c */
[----:B------:R-:W-:Y:S01]  /*1620*/  IMAD.MOV.U32 R12, RZ, RZ, -0x1 ;  /* 0xffffffffff0c7424 */ /* 0x000fe200078e00ff */
[----:B------:R-:W3:Y:S01]  /*1630*/  LDC R31, c[0x0][0x658] ;  /* 0x00019600ff1f7b82 */ /* 0x000ee20000000800 */
[----:B------:R-:W-:Y:S01]  /*1640*/  IMAD.IADD R3, R11, 0x1, R3 ;  /* 0x000000010b037824 */ /* 0x000fe200078e0203 */
[----:B-1----:R-:W-:-:S04]  /*1650*/  ISETP.NE.U32.AND P0, PT, R32, RZ, PT ;  /* 0x000000ff2000720c */ /* 0x002fc80003f05070 */
[----:B------:R-:W-:Y:S02]  /*1660*/  ISETP.NE.AND.EX P0, PT, R33, RZ, PT, P0 ;  /* 0x000000ff2100720c */ /* 0x000fe40003f05300 */
[----:B------:R-:W1:Y:S01]  /*1670*/  LDC R24, c[0x0][0x600] ;  /* 0x00018000ff187b82 */ /* 0x000e620000000800 */
[-CC-:B0-----:R-:W-:Y:S02]  /*1680*/  SHF.R.U64 R27, R10, R14.reuse, R3.reuse ;  /* 0x0000000e0a1b7219 */ /* 0x181fe40000001203 */
[----:B------:R-:W-:-:S05]  /*1690*/  SHF.R.U32.HI R10, RZ, R14, R3 ;  /* 0x0000000eff0a7219 */ /* 0x000fca0000011603 */
[----:B------:R-:W0:Y:S01]  /*16a0*/  LDC R22, c[0x0][0x648] ;  /* 0x00019200ff167b82 */ /* 0x000e220000000800 */
[-CC-:B--2---:R-:W-:Y:S02]  /*16b0*/  SHF.R.U64 R35, R27, R15.reuse, R10.reuse ;  /* 0x0000000f1b237219 */ /* 0x184fe4000000120a */
[----:B------:R-:W-:-:S05]  /*16c0*/  SHF.R.U32.HI R10, RZ, R15, R10 ;  /* 0x0000000fff0a7219 */ /* 0x000fca000001160a */
[----:B------:R-:W2:Y:S01]  /*16d0*/  LDC R26, c[0x0][0x638] ;  /* 0x00018e00ff1a7b82 */ /* 0x000ea20000000800 */
[-CC-:B---3--:R-:W-:Y:S02]  /*16e0*/  SHF.R.U64 R34, R35, R31.reuse, R10.reuse ;  /* 0x0000001f23227219 */ /* 0x188fe4000000120a */
[-C--:B------:R-:W-:Y:S02]  /*16f0*/  SHF.L.U32 R3, R12, R31.reuse, RZ ;  /* 0x0000001f0c037219 */ /* 0x080fe400000006ff */
[----:B------:R-:W-:Y:S01]  /*1700*/  SHF.R.U32.HI R11, RZ, R31, R10 ;  /* 0x0000001fff0b7219 */ /* 0x000fe2000001160a */
[----:B------:R-:W-:Y:S01]  /*1710*/  IMAD.MOV.U32 R10, RZ, RZ, R34 ;  /* 0x000000ffff0a7224 */ /* 0x000fe200078e0022 */
[----:B------:R-:W-:Y:S01]  /*1720*/  LOP3.LUT R18, RZ, R3, RZ, 0x33, !PT ;  /* 0x00000003ff127212 */ /* 0x000fe200078e33ff */
[----:B------:R-:W3:Y:S01]  /*1730*/  LDC R29, c[0x0][0x610] ;  /* 0x00018400ff1d7b82 */ /* 0x000ee20000000800 */
[----:B------:R-:W-:Y:S05]  /*1740*/  @!P0 BRA `(.L_x_15) ;  /* 0x0000000000288947 */ /* 0x000fea0003800000 */
[----:B------:R-:W4:Y:S02]  /*1750*/  LDC R3, c[0x0][0x64c] ;  /* 0x00019300ff037b82 */ /* 0x000f240000000800 */
[----:B----4-:R-:W-:-:S05]  /*1760*/  IADD3 R3, P0, R34, R3, RZ ;  /* 0x0000000322037210 */ /* 0x010fca0007f1e0ff */
[----:B------:R-:W-:-:S04]  /*1770*/  IMAD.X R19, RZ, RZ, R11, P0 ;  /* 0x000000ffff137224 */ /* 0x000fc800000e060b */
[----:B------:R-:W-:-:S04]  /*1780*/  IMAD.WIDE.U32 R10, R19, R32, RZ ;  /* 0x00000020130a7225 */ /* 0x000fc800078e00ff */
[----:B------:R-:W-:-:S04]  /*1790*/  IMAD.WIDE.U32 R12, P0, R3, R33, R10 ;  /* 0x00000021030c7225 */ /* 0x000fc8000780000a */
[----:B------:R-:W-:-:S04]  /*17a0*/  IMAD.WIDE.U32 R10, R3, R32, RZ ;  /* 0x00000020030a7225 */ /* 0x000fc800078e00ff */
[----:B------:R-:W-:Y:S01]  /*17b0*/  IMAD.X R15, RZ, RZ, RZ, P0 ;  /* 0x000000ffff0f7224 */ /* 0x000fe200000e06ff */
[----:B------:R-:W-:Y:S01]  /*17c0*/  IADD3 RZ, P0, R11, R12, RZ ;  /* 0x0000000c0bff7210 */ /* 0x000fe20007f1e0ff */
[----:B------:R-:W-:-:S04]  /*17d0*/  IMAD.MOV.U32 R14, RZ, RZ, R13 ;  /* 0x000000ffff0e7224 */ /* 0x000fc800078e000d */
[----:B------:R-:W-:-:S08]  /*17e0*/  IMAD.WIDE.U32.X R10, R19, R33, R14, P0 ;  /* 0x00000021130a7225 */ /* 0x000fd000000e040e */
.L_x_15:
[----:B0-----:R-:W-:Y:S01]  /*17f0*/  SHF.R.U64 R7, R10, R22, R11 ;  /* 0x000000160a077219 */ /* 0x001fe2000000120b */
[----:B-1----:R-:W-:Y:S01]  /*1800*/  VIADD R10, R24, 0xffffffff ;  /* 0xffffffff180a7836 */ /* 0x002fe20000000000 */
[----:B------:R-:W-:Y:S01]  /*1810*/  SHF.L.U32 R3, R28, R31, RZ ;  /* 0x0000001f1c037219 */ /* 0x000fe200000006ff */
[----:B------:R-:W-:Y:S01]  /*1820*/  @P1 IMAD R21, R25, R20, R6 ;  /* 0x0000001419151224 */ /* 0x000fe200078e0206 */
[----:B------:R-:W-:Y:S01]  /*1830*/  LOP3.LUT R18, R35, R18, RZ, 0xc0, !PT ;  /* 0x0000001223127212 */ /* 0x000fe200078ec0ff */
[----:B------:R-:W-:Y:S02]  /*1840*/  IMAD.MOV R11, RZ, RZ, -R7 ;  /* 0x000000ffff0b7224 */ /* 0x000fe400078e0a07 */
[----:B------:R-:W-:Y:S02]  /*1850*/  IMAD.MOV.U32 R6, RZ, RZ, 0x1 ;  /* 0x00000001ff067424 */ /* 0x000fe400078e00ff */
[----:B------:R-:W-:Y:S01]  /*1860*/  IMAD R18, R3, R7, R18 ;  /* 0x0000000703127224 */ /* 0x000fe200078e0212 */
[----:B------:R-:W-:Y:S01]  /*1870*/  LOP3.LUT R7, R27, R10, RZ, 0xc0, !PT ;  /* 0x0000000a1b077212 */ /* 0x000fe200078ec0ff */
[----:B--2---:R-:W-:-:S02]  /*1880*/  IMAD R3, R11, R26, R34 ;  /* 0x0000001a0b037224 */ /* 0x004fc400078e0222 */
[----:B---3--:R-:W-:Y:S02]  /*1890*/  IMAD R22, R18, R29, R21 ;  /* 0x0000001d12167224 */ /* 0x008fe400078e0215 */
[----:B------:R-:W-:Y:S01]  /*18a0*/  IMAD R7, R3, R24, R7 ;  /* 0x0000001803077224 */ /* 0x000fe200078e0207 */
[----:B------:R-:W-:Y:S01]  /*18b0*/  PRMT R3, R6, 0x7610, R3 ;  /* 0x0000761006037816 */ /* 0x000fe20000000003 */
[----:B------:R-:W-:-:S03]  /*18c0*/  IMAD.MOV.U32 R19, RZ, RZ, R30 ;  /* 0x000000ffff137224 */ /* 0x000fc600078e001e */
[----:B------:R-:W-:Y:S02]  /*18d0*/  SEL R18, R7, R22, !P1 ;  /* 0x0000001607127207 */ /* 0x000fe40004800000 */
[----:B------:R-:W-:-:S07]  /*18e0*/  SEL R22, R22, R7, !P1 ;  /* 0x0000000716167207 */ /* 0x000fce0004800000 */
.L_x_13:
[----:B------:R-:W-:Y:S05]  /*18f0*/  @!P2 BRA `(.L_x_16) ;  /* 0x00000000000ca947 */ /* 0x000fea0003800000 */
[----:B------:R-:W-:Y:S01]  /*1900*/  UCGABAR_WAIT ;  /* 0x0000000000007dc7 */ /* 0x000fe20008000000 */
[----:B------:R-:W-:Y:S01]  /*1910*/  CCTL.IVALL ;  /* 0x00000000ff00798f */ /* 0x000fe20002000000 */
[----:B------:R-:W-:Y:S05]  /*1920*/  BRA `(.L_x_17) ;  /* 0x0000000000047947 */ /* 0x000fea0003800000 */
.L_x_16:
[----:B------:R-:W-:Y:S06]  /*1930*/  BAR.SYNC.DEFER_BLOCKING 0x0 ;  /* 0x0000000000007b1d */ /* 0x000fec0000010000 */
.L_x_17:
[----:B------:R-:W-:Y:S05]  /*1940*/  @!P4 BRA `(.L_x_18) ;  /* 0x000000440024c947 */ /* 0x000fea0003800000 */
[----:B------:R-:W-:-:S13]  /*1950*/  ISETP.GT.U32.AND P0, PT, R36, 0x1, PT ;  /* 0x000000012400780c */ /* 0x000fda0003f04070 */
[----:B------:R-:W-:Y:S05]  /*1960*/  @P0 EXIT ;  /* 0x000000000000094d */ /* 0x000fea0003800000 */
.L_x_19:
[----:B------:R-:W-:-:S08]  /*1970*/  NOP ;  /* 0x0000000000007918 */ /* 0x000fd00000000000 */
[----:B------:R-:W1:Y:S02]  /*1980*/  USETMAXREG.TRY_ALLOC.CTAPOOL UP0, 0xe8 ;  /* 0x000000e8000079c8 */ /* 0x000e640008000600 */
[----:B-1----:R-:W-:-:S13]  /*1990*/  PLOP3.LUT P0, PT, PT, PT, UP0, 0x80, 0x0 ;  /* 0x000000000000781c */ /* 0x002fda0003f0f008 */
[----:B------:R-:W-:Y:S05]  /*19a0*/  @!P0 BRA `(.L_x_19) ;  /* 0xfffffffc00f08947 */ /* 0x000fea000383ffff */
[----:B------:R-:W-:-:S13]  /*19b0*/  LOP3.LUT P0, RZ, R3, 0xff, RZ, 0xc0, !PT ;  /* 0x000000ff03ff7812 */ /* 0x000fda000780c0ff */
[----:B------:R-:W-:Y:S05]  /*19c0*/  @!P0 EXIT ;  /* 0x000000000000894d */ /* 0x000fea0003800000 */
[----:B------:R-:W2:Y:S01]  /*19d0*/  LDL.64 R6, [R1] ;  /* 0x0000000001067983 */ /* 0x000ea20000100a00 */
[CC--:B------:R-:W-:Y:S01]  /*19e0*/  LEA.HI R3, R8.reuse, R5.reuse, RZ, 0x2 ;  /* 0x0000000508037211 */ /* 0x0c0fe200078f10ff */
[----:B------:R-:W1:Y:S01]  /*19f0*/  S2UR UR4, SR_CgaCtaId ;  /* 0x00000000000479c3 */ /* 0x000e620000008800 */
[----:B------:R-:W-:Y:S01]  /*1a00*/  LEA.HI R8, R8, R5, RZ, 0x5 ;  /* 0x0000000508087211 */ /* 0x000fe200078f28ff */
[----:B------:R-:W-:Y:S01]  /*1a10*/  UMOV UR42, 0x400 ;  /* 0x00000400002a7882 */ /* 0x000fe20000000000 */
[----:B------:R-:W-:Y:S01]  /*1a20*/  LOP3.LUT R4, R3, 0xfffffffc, RZ, 0xc0, !PT ;  /* 0xfffffffc03047812 */ /* 0x000fe200078ec0ff */
[----:B------:R-:W-:Y:S01]  /*1a30*/  UISETP.LT.AND UP0, UPT, UR40, 0x1, UPT ;  /* 0x000000012800788c */ /* 0x000fe2000bf01270 */
[--C-:B------:R-:W-:Y:S01]  /*1a40*/  SHF.R.S32.HI R76, RZ, 0x2, R3.reuse ;  /* 0x00000002ff4c7819 */ /* 0x100fe20000011403 */
[----:B------:R-:W-:Y:S01]  /*1a50*/  UIADD3 UR5, UR44, -0x1, URZ ;  /* 0xffffffff2c057890 */ /* 0x000fe2000fffe03f */
[----:B------:R-:W-:Y:S01]  /*1a60*/  SHF.R.S32.HI R3, RZ, 0x1f, R3 ;  /* 0x0000001fff037819 */ /* 0x000fe20000011403 */
[----:B------:R-:W3:Y:S01]  /*1a70*/  LDC R82, c[0x0][0x658] ;  /* 0x00019600ff527b82 */ /* 0x000ee20000000800 */
[----:B------:R-:W-:Y:S01]  /*1a80*/  USEL UR41, UR40, 0x1, UP0 ;  /* 0x0000000128297887 */ /* 0x000fe20008000000 */
[----:B------:R-:W-:Y:S01]  /*1a90*/  IMAD.IADD R4, R5, 0x1, -R4 ;  /* 0x0000000105047824 */ /* 0x000fe200078e0a04 */
[----:B------:R-:W-:Y:S01]  /*1aa0*/  LEA.HI R3, R3, R76, RZ, 0x3 ;  /* 0x0000004c03037211 */ /* 0x000fe200078f18ff */
[----:B------:R-:W-:Y:S01]  /*1ab0*/  UISETP.NE.AND UP0, UPT, UR5, URZ, UPT ;  /* 0x0000003f0500728c */ /* 0x000fe2000bf05270 */
[----:B------:R-:W-:Y:S01]  /*1ac0*/  IMAD.MOV.U32 R5, RZ, RZ, 0x1 ;  /* 0x00000001ff057424 */ /* 0x000fe200078e00ff */
[----:B------:R-:W-:Y:S01]  /*1ad0*/  ULDC UR8, c[0x0][0x284] ;  /* 0x0000a10000087ab9 */ /* 0x000fe20000000800 */
[----:B------:R-:W-:Y:S01]  /*1ae0*/  LOP3.LUT R3, R3, 0xfffffff8, RZ, 0xc0, !PT ;  /* 0xfffffff803037812 */ /* 0x000fe200078ec0ff */
[----:B------:R-:W4:Y:S01]  /*1af0*/  LDC.64 R80, c[0x0][0x5c8] ;  /* 0x00017200ff507b82 */ /* 0x000f220000000a00 */
[----:B------:R-:W-:Y:S01]  /*1b00*/  USEL UR7, URZ, 0x1, UP0 ;  /* 0x000000013f077887 */ /* 0x000fe20008000000 */
[----:B------:R-:W-:Y:S01]  /*1b10*/  IMAD.SHL.U32 R78, R4, 0x2, RZ ;  /* 0x00000002044e7824 */ /* 0x000fe200078e00ff */
[----:B------:R-:W-:Y:S01]  /*1b20*/  LOP3.LUT R88, R23, 0x1, RZ, 0xfc, !PT ;  /* 0x0000000117587812 */ /* 0x000fe200078efcff */
[----:B------:R-:W-:Y:S01]  /*1b30*/  IMAD.IADD R76, R76, 0x1, -R3 ;  /* 0x000000014c4c7824 */ /* 0x000fe200078e0a03 */
[----:B------:R-:W-:Y:S01]  /*1b40*/  SHF.R.S32.HI R3, RZ, 0x5, R8 ;  /* 0x00000005ff037819 */ /* 0x000fe20000011408 */
[----:B------:R-:W-:Y:S01]  /*1b50*/  USHF.L.U32 UR48, UR40, 0x1, URZ ;  /* 0x0000000128307899 */ /* 0x000fe2000800063f */
[----:B------:R-:W-:Y:S01]  /*1b60*/  IMAD.U32 R89, RZ, RZ, UR7 ;  /* 0x00000007ff597e24 */ /* 0x000fe2000f8e00ff */
[----:B------:R-:W0:Y:S01]  /*1b70*/  LDC R83, c[0x0][0x288] ;  /* 0x0000a200ff537b82 */ /* 0x000e220000000800 */
[--C-:B------:R-:W-:Y:S01]  /*1b80*/  SHF.R.S32.HI R77, RZ, 0x1f, R76.reuse ;  /* 0x0000001fff4d7819 */ /* 0x100fe2000001144c */
[----:B-1----:R-:W-:Y:S01]  /*1b90*/  ULEA UR42, UR4, UR42, 0x18 ;  /* 0x0000002a042a7291 */ /* 0x002fe2000f8ec03f */
[C---:B------:R-:W-:Y:S01]  /*1ba0*/  IMAD R87, R3.reuse, -0x10, -R76 ;  /* 0xfffffff003577824 */ /* 0x040fe200078e0a4c */
[----:B------:R-:W-:Y:S01]  /*1bb0*/  USHF.L.U32 UR4, UR5, 0x3, URZ ;  /* 0x0000000305047899 */ /* 0x000fe2000800063f */
[----:B------:R-:W-:Y:S01]  /*1bc0*/  SHF.R.S32.HI R79, RZ, 0x1f, R78 ;  /* 0x0000001fff4f7819 */ /* 0x000fe2000001144e */
[----:B------:R-:W-:Y:S01]  /*1bd0*/  IMAD.WIDE R76, R3, 0x10, R76 ;  /* 0x00000010034c7825 */ /* 0x000fe200078e024c */
[----:B------:R-:W-:Y:S01]  /*1be0*/  UIADD3 UR5, UR42, 0x400, URZ ;  /* 0x000004002a057890 */ /* 0x000fe2000fffe03f */
[----:B------:R-:W1:Y:S01]  /*1bf0*/  LDC R85, c[0x0][0x600] ;  /* 0x00018000ff557b82 */ /* 0x000e620000000800 */
[----:B------:R-:W-:Y:S01]  /*1c00*/  UIADD3 UR6, UR42, 0x16c00, URZ ;  /* 0x00016c002a067890 */ /* 0x000fe2000fffe03f */
[----:B------:R-:W-:Y:S01]  /*1c10*/  IMAD.MOV.U32 R3, RZ, RZ, -0x1 ;  /* 0xffffffffff037424 */ /* 0x000fe200078e00ff */
[----:B------:R-:W-:Y:S01]  /*1c20*/  USHF.R.U32.HI UR5, URZ, 0x4, UR5 ;  /* 0x000000043f057899 */ /* 0x000fe20008011605 */
[----:B------:R-:W-:Y:S01]  /*1c30*/  VIADD R87, R87, UR8 ;  /* 0x0000000857577c36 */ /* 0x000fe20008000000 */
[----:B------:R-:W-:-:S02]  /*1c40*/  USHF.R.U32.HI UR6, URZ, 0x4, UR6 ;  /* 0x000000043f067899 */ /* 0x000fc40008011606 */
[-C--:B---3--:R-:W-:Y:S01]  /*1c50*/  SHF.L.U32 R3, R3, R82.reuse, RZ ;  /* 0x0000005203037219 */ /* 0x088fe200000006ff */
[----:B------:R-:W-:Y:S01]  /*1c60*/  UIADD3 UR47, UR42, 0x2e0, URZ ;  /* 0x000002e02a2f7890 */ /* 0x000fe2000fffe03f */
[C---:B----4-:R-:W-:Y:S01]  /*1c70*/  SHF.L.U64.HI R81, R80.reuse, 0x3, R81 ;  /* 0x0000000350517819 */ /* 0x050fe20000010251 */
[----:B------:R-:W-:Y:S01]  /*1c80*/  ULOP3.LUT UR4, UR4, 0x8, URZ, 0xc0, !UPT ;  /* 0x0000000804047892 */ /* 0x000fe2000f8ec03f */
[----:B------:R-:W-:Y:S01]  /*1c90*/  SHF.L.U32 R82, R5, R82, RZ ;  /* 0x0000005205527219 */ /* 0x000fe200000006ff */
[----:B------:R-:W-:Y:S01]  /*1ca0*/  ULOP3.LUT UR5, UR5, 0x3fff, URZ, 0xc0, !UPT ;  /* 0x00003fff05057892 */ /* 0x000fe2000f8ec03f */
[----:B------:R-:W-:Y:S01]  /*1cb0*/  IMAD.SHL.U32 R80, R80, 0x8, RZ ;  /* 0x0000000850507824 */ /* 0x000fe200078e00ff */
[----:B------:R-:W-:Y:S01]  /*1cc0*/  ULOP3.LUT UR6, UR6, 0x3fff, URZ, 0xc0, !UPT ;  /* 0x00003fff06067892 */ /* 0x000fe2000f8ec03f */
[----:B------:R-:W-:Y:S01]  /*1cd0*/  LOP3.LUT R86, RZ, R3, RZ, 0x33, !PT ;  /* 0x00000003ff567212 */ /* 0x000fe200078e33ff */
[----:B0-----:R-:W-:Y:S01]  /*1ce0*/  IMAD R83, R4, -0x2, R83 ;  /* 0xfffffffe04537824 */ /* 0x001fe200078e0253 */
[----:B------:R-:W-:-:S02]  /*1cf0*/  UIADD3 UR41, -UR41, UR40, URZ ;  /* 0x0000002829297290 */ /* 0x000fc4000fffe13f */
[----:B------:R-:W-:Y:S02]  /*1d00*/  ULEA UR44, UR44, UR47, 0x3 ;  /* 0x0000002f2c2c7291 */ /* 0x000fe4000f8e183f */
[----:B------:R-:W-:Y:S02]  /*1d10*/  ULOP3.LUT UR49, UR4, 0x8, URZ, 0x3c, !UPT ;  /* 0x0000000804317892 */ /* 0x000fe4000f8e3c3f */
[----:B------:R-:W-:Y:S01]  /*1d20*/  ULOP3.LUT UR45, UR4, 0x18, URZ, 0x3c, !UPT ;  /* 0x00000018042d7892 */ /* 0x000fe2000f8e3c3f */
[----:B-1----:R-:W-:Y:S01]  /*1d30*/  VIADD R85, R85, 0xffffffff ;  /* 0xffffffff55557836 */ /* 0x002fe20000000000 */
[----:B------:R-:W-:Y:S02]  /*1d40*/  ULOP3.LUT UR46, UR5, 0x10000, URZ, 0xfc, !UPT ;  /* 0x00010000052e7892 */ /* 0x000fe4000f8efc3f */
[----:B------:R-:W-:Y:S01]  /*1d50*/  ULOP3.LUT UR43, UR6, 0x10000, URZ, 0xfc, !UPT ;  /* 0x00010000062b7892 */ /* 0x000fe2000f8efc3f */
[----:B--2---:R-:W-:-:S11]  /*1d60*/  SHF.L.U64.HI R84, R6, 0x1, R0 ;  /* 0x0000000106547819 */ /* 0x004fd60000010200 */
.L_x_137:
[----:B------:R-:W-:-:S04]  /*1d70*/  SHF.L.U32 R0, R89, 0x1f, RZ ;  /* 0x0000001f59007819 */ /* 0x000fc800000006ff */
[----:B------:R-:W0:Y:S02]  /*1d80*/  SYNCS.PHASECHK.TRANS64.TRYWAIT P0, [UR44+-0x8], R0 ;  /* 0xfffff800ff0075a7 */ /* 0x000e24000800016c */
[----:B01-34-:R-:W-:Y:S05]  /*1d90*/  @!P0 BRA `(.L_x_20) ;  /* 0x0000006400dc8947 */ /* 0x01bfea0003800000 */
.L_x_200:
[----:B------:R-:W-:Y:S02]  /*1da0*/  ULDC UR4, c[0x0][0x28c] ;  /* 0x0000a30000047ab9 */ /* 0x000fe40000000800 */
[----:B------:R-:W-:-:S13]  /*1db0*/  ISETP.LT.AND P0, PT, RZ, UR4, PT ;  /* 0x00000004ff007c0c */ /* 0x000fda000bf01270 */
[----:B------:R-:W-:Y:S05]  /*1dc0*/  @P0 BRA `(.L_x_21) ;  /* 0x0000000000400947 */ /* 0x000fea0003800000 */
[----:B0-----:R-:W-:Y:S01]  /*1dd0*/  MOV R0, 0x0 ;  /* 0x0000000000007802 */ /* 0x001fe20000000f00 */
[----:B------:R-:W-:Y:S01]  /*1de0*/  ULDC.64 UR4, c[0x4][0x68] ;  /* 0x01001a0000047ab9 */ /* 0x000fe20000000a00 */
[----:B------:R-:W-:Y:S01]  /*1df0*/  ULDC.64 UR6, c[0x4][0x8] ;  /* 0x0100020000067ab9 */ /* 0x000fe20000000a00 */
[----:B------:R-:W-:Y:S01]  /*1e00*/  IMAD.U32 R4, RZ, RZ, UR4 ;  /* 0x00000004ff047e24 */ /* 0x000fe2000f8e00ff */
[----:B------:R0:W1:Y:S01]  /*1e10*/  LDC.64 R14, c[0x4][R0] ;  /* 0x01000000000e7b82 */ /* 0x0000620000000a00 */
[----:B------:R-:W-:Y:S01]  /*1e20*/  IMAD.U32 R5, RZ, RZ, UR5 ;  /* 0x00000005ff057e24 */ /* 0x000fe2000f8e00ff */
[----:B------:R-:W-:Y:S01]  /*1e30*/  ULDC.64 UR4, c[0x4][0x70] ;  /* 0x01001c0000047ab9 */ /* 0x000fe20000000a00 */
[----:B------:R-:W-:Y:S02]  /*1e40*/  IMAD.U32 R10, RZ, RZ, UR6 ;  /* 0x00000006ff0a7e24 */ /* 0x000fe4000f8e00ff */
[----:B------:R-:W-:Y:S02]  /*1e50*/  IMAD.U32 R6, RZ, RZ, UR4 ;  /* 0x00000004ff067e24 */ /* 0x000fe4000f8e00ff */
[----:B------:R-:W-:-:S02]  /*1e60*/  IMAD.U32 R7, RZ, RZ, UR5 ;  /* 0x00000005ff077e24 */ /* 0x000fc4000f8e00ff */
[----:B------:R-:W-:Y:S02]  /*1e70*/  IMAD.U32 R11, RZ, RZ, UR7 ;  /* 0x00000007ff0b7e24 */ /* 0x000fe4000f8e00ff */
[----:B------:R-:W-:Y:S02]  /*1e80*/  IMAD.MOV.U32 R8, RZ, RZ, 0x1e1 ;  /* 0x000001e1ff087424 */ /* 0x000fe400078e00ff */
[----:B------:R-:W-:Y:S02]  /*1e90*/  IMAD.MOV.U32 R12, RZ, RZ, 0x1 ;  /* 0x00000001ff0c7424 */ /* 0x000fe400078e00ff */
[----:B0-----:R-:W-:-:S07]  /*1ea0*/  IMAD.MOV.U32 R13, RZ, RZ, RZ ;  /* 0x000000ffff0d7224 */ /* 0x001fce00078e00ff */
[----:B------:R-:W-:-:S07]  /*1eb0*/  LEPC R20, `(.L_x_21) ;  /* 0x000000001014794e */ /* 0x000fce0000000000 */
[----:B-1---5:R-:W-:Y:S05]  /*1ec0*/  CALL.ABS.NOINC R14 ;  /* 0x000000000e007343 */ /* 0x022fea0003c00000 */
.L_x_21:
[----:B------:R-:W-:-:S13]  /*1ed0*/  ISETP.NE.AND P0, PT, R88, 0x3, PT ;  /* 0x000000035800780c */ /* 0x000fda0003f05270 */
[----:B------:R-:W-:Y:S05]  /*1ee0*/  @!P0 BRA `(.L_x_22) ;  /* 0x0000000000048947 */ /* 0x000fea0003800000 */
[----:B------:R-:W-:Y:S01]  /*1ef0*/  BPT.TRAP 0x1 ;  /* 0x000000040000795c */ /* 0x000fe20000300000 */
.L_x_22:
[----:B0-----:R-:W-:Y:S02]  /*1f00*/  IMAD.U32 R3, RZ, RZ, UR39 ;  /* 0x00000027ff037e24 */ /* 0x001fe4000f8e00ff */
[----:B------:R-:W-:-:S03]  /*1f10*/  IMAD.U32 R0, RZ, RZ, UR38 ;  /* 0x00000026ff007e24 */ /* 0x000fc6000f8e00ff */
[----:B------:R-:W-:Y:S02]  /*1f20*/  LEA R3, R3, UR42, 0x3 ;  /* 0x0000002a03037c11 */ /* 0x000fe4000f8e18ff */
[----:B------:R-:W-:-:S04]  /*1f30*/  SHF.L.U32 R0, R0, 0x1f, RZ ;  /* 0x0000001f00007819 */ /* 0x000fc800000006ff */
[----:B------:R0:W1:Y:S01]  /*1f40*/  SYNCS.PHASECHK.TRANS64.TRYWAIT P1, [R3+URZ], R0 ;  /* 0x00000000030075a7 */ /* 0x000062000802017f */
[----:B------:R-:W-:Y:S05]  /*1f50*/  @!P0 BRA `(.L_x_23) ;  /* 0x0000000000048947 */ /* 0x000fea0003800000 */
[----:B------:R-:W-:Y:S01]  /*1f60*/  BPT.TRAP 0x1 ;  /* 0x000000040000795c */ /* 0x000fe20000300000 */
.L_x_23:
[----:B-1----:R-:W-:Y:S05]  /*1f70*/  @P1 BRA `(.L_x_24) ;  /* 0x0000000000081947 */ /* 0x002fea0003800000 */
[----:B------:R-:W1:Y:S02]  /*1f80*/  SYNCS.PHASECHK.TRANS64.TRYWAIT P1, [R3+URZ], R0 ;  /* 0x00000000030075a7 */ /* 0x000e64000802017f */
[----:B-1----:R-:W-:Y:S05]  /*1f90*/  @!P1 BRA `(.L_x_25) ;  /* 0x0000006400749947 */ /* 0x002fea0003800000 */
.L_x_24:
[----:B------:R-:W-:Y:S05]  /*1fa0*/  WARPSYNC.ALL ;  /* 0x0000000000007948 */ /* 0x000fea0003800000 */
[----:B------:R-:W-:Y:S01]  /*1fb0*/  ULEA UR4, UR39, UR46, 0x7 ;  /* 0x0000002e27047291 */ /* 0x000fe2000f8e383f */
[----:B------:R-:W-:Y:S01]  /*1fc0*/  WARPGROUP.ARRIVE ;  /* 0x00000000000079c5 */ /* 0x000fe20000000000 */
[----:B------:R-:W-:Y:S01]  /*1fd0*/  UIMAD UR6, UR39, 0xc0, UR43 ;  /* 0x000000c0270678a4 */ /* 0x000fe2000f8e022b */
[----:B01----:R-:W-:Y:S01]  /*1fe0*/  IMAD.U32 R0, RZ, RZ, UR41 ;  /* 0x00000029ff007e24 */ /* 0x003fe2000f8e00ff */
[----:B------:R-:W-:Y:S01]  /*1ff0*/  UMOV UR5, 0xc0000010 ;  /* 0xc000001000057882 */ /* 0x000fe20000000000 */
[----:B------:R-:W-:-:S03]  /*2000*/  UMOV UR7, 0xc0000010 ;  /* 0xc000001000077882 */ /* 0x000fc60000000000 */
[----:B------:R-:W-:-:S03]  /*2010*/  ISETP.GE.AND P1, PT, R0, 0x1, PT ;  /* 0x000000010000780c */ /* 0x000fc60003f26270 */
[----:B------:R-:W-:Y:S03]  /*2020*/  HGMMA.64x96x16.F32.BF16 R24, gdesc[UR4], RZ, !UPT, gsb0 ;  /* 0x01600000041879f0 */ /* 0x000fe6000c0018ff */
[----:B------:R-:W-:-:S07]  /*2030*/  WARPGROUP.DEPBAR.LE gsb0, 0x0 ;  /* 0x00008000000079c5 */ /* 0x000fce0000010000 */
[----:B------:R-:W-:Y:S05]  /*2040*/  @!P1 BRA `(.L_x_26) ;  /* 0x0000000000b89947 */ /* 0x000fea0003800000 */
[----:B------:R-:W-:Y:S01]  /*2050*/  UIADD3 UR4, UR39, 0x1, URZ ;  /* 0x0000000127047890 */ /* 0x000fe2000fffe03f */
[----:B------:R-:W-:Y:S02]  /*2060*/  IMAD.U32 R0, RZ, RZ, UR41 ;  /* 0x00000029ff007e24 */ /* 0x000fe4000f8e00ff */
[----:B------:R-:W-:Y:S01]  /*2070*/  IMAD.U32 R3, RZ, RZ, UR39 ;  /* 0x00000027ff037e24 */ /* 0x000fe2000f8e00ff */
[----:B------:R-:W-:-:S04]  /*2080*/  UISETP.NE.AND UP0, UPT, UR4, 0x2d, UPT ;  /* 0x0000002d0400788c */ /* 0x000fc8000bf05270 */
[----:B------:R-:W-:Y:S02]  /*2090*/  USEL UR5, URZ, 0x1, UP0 ;  /* 0x000000013f057887 */ /* 0x000fe40008000000 */
[----:B------:R-:W-:Y:S02]  /*20a0*/  USEL UR8, UR4, URZ, UP0 ;  /* 0x0000003f04087287 */ /* 0x000fe40008000000 */
[----:B------:R-:W-:-:S06]  /*20b0*/  ULOP3.LUT UR5, UR38, UR5, URZ, 0x3c, !UPT ;  /* 0x0000000526057292 */ /* 0x000fcc000f8e3c3f */
[----:B------:R-:W-:-:S07]  /*20c0*/  IMAD.U32 R6, RZ, RZ, UR5 ;  /* 0x00000005ff067e24 */ /* 0x000fce000f8e00ff */
.L_x_33:
[----:B------:R-:W-:Y:S05]  /*20d0*/  @!P0 BRA `(.L_x_27) ;  /* 0x0000000000048947 */ /* 0x000fea0003800000 */
[----:B------:R-:W-:Y:S01]  /*20e0*/  BPT.TRAP 0x1 ;  /* 0x000000040000795c */ /* 0x000fe20000300000 */
.L_x_27:
[----:B------:R-:W-:Y:S01]  /*20f0*/  ULEA UR4, UR8, UR42, 0x3 ;  /* 0x0000002a08047291 */ /* 0x000fe2000f8e183f */
[----:B------:R-:W-:-:S08]  /*2100*/  SHF.L.U32 R4, R6, 0x1f, RZ ;  /* 0x0000001f06047819 */ /* 0x000fd000000006ff */
[----:B------:R0:W1:Y:S01]  /*2110*/  SYNCS.PHASECHK.TRANS64.TRYWAIT P1, [UR4], R4 ;  /* 0x00000004ff0075a7 */ /* 0x0000620008020144 */
[----:B------:R-:W-:Y:S05]  /*2120*/  @!P0 BRA `(.L_x_28) ;  /* 0x0000000000048947 */ /* 0x000fea0003800000 */
[----:B------:R-:W-:Y:S01]  /*2130*/  BPT.TRAP 0x1 ;  /* 0x000000040000795c */ /* 0x000fe20000300000 */
.L_x_28:
[----:B-1----:R-:W-:Y:S05]  /*2140*/  @P1 BRA `(.L_x_29) ;  /* 0x0000000000081947 */ /* 0x002fea0003800000 */
[----:B------:R-:W1:Y:S02]  /*2150*/  SYNCS.PHASECHK.TRANS64.TRYWAIT P1, [UR4], R4 ;  /* 0x00000004ff0075a7 */ /* 0x000e640008020144 */
[----:B-1----:R-:W-:Y:S05]  /*2160*/  @!P1 BRA `(.L_x_30) ;  /* 0x0000006400149947 */ /* 0x002fea0003800000 */
.L_x_29:
[----:B------:R-:W-:Y:S01]  /*2170*/  ULEA UR4, UR8, UR46, 0x7 ;  /* 0x0000002e08047291 */ /* 0x000fe2000f8e383f */
[----:B------:R-:W-:Y:S01]  /*2180*/  WARPGROUP.ARRIVE ;  /* 0x00000000000079c5 */ /* 0x000fe20000000000 */
[----:B------:R-:W-:Y:S01]  /*2190*/  UIMAD UR6, UR8, 0xc0, UR43 ;  /* 0x000000c0080678a4 */ /* 0x000fe2000f8e022b */
[----:B------:R-:W-:Y:S01]  /*21a0*/  UMOV UR5, 0xc0000010 ;  /* 0xc000001000057882 */ /* 0x000fe20000000000 */
[----:B------:R-:W-:-:S07]  /*21b0*/  UMOV UR7, 0xc0000010 ;  /* 0xc000001000077882 */ /* 0x000fce0000000000 */
[----:B------:R-:W-:Y:S03]  /*21c0*/  HGMMA.64x96x16.F32.BF16 R24, gdesc[UR4], R24, gsb0 ;  /* 0x01600000041879f0 */ /* 0x000fe60008001818 */
[----:B------:R-:W-:Y:S02]  /*21d0*/  WARPGROUP.DEPBAR.LE gsb0, 0x0 ;  /* 0x00008000000079c5 */ /* 0x000fe40000010000 */
[----:B------:R-:W-:Y:S05]  /*21e0*/  @!P0 BRA `(.L_x_31) ;  /* 0x0000000000048947 */ /* 0x000fea0003800000 */
[----:B------:R-:W-:Y:S01]  /*21f0*/  BPT.TRAP 0x1 ;  /* 0x000000040000795c */ /* 0x000fe20000300000 */
.L_x_31:
[----:B------:R-:W-:-:S13]  /*2200*/  ISETP.NE.AND P1, PT, R72, RZ, PT ;  /* 0x000000ff4800720c */ /* 0x000fda0003f25270 */
[----:B01----:R-:W-:-:S05]  /*2210*/  @P1 LEA R4, R3, UR42, 0x3 ;  /* 0x0000002a03041c11 */ /* 0x003fca000f8e18ff */
[----:B------:R-:W-:-:S05]  /*2220*/  @P1 VIADD R4, R4, 0x168 ;  /* 0x0000016804041836 */ /* 0x000fca0000000000 */
[----:B------:R-:W-:-:S04]  /*2230*/  @P1 PRMT R4, R73, 0x654, R4 ;  /* 0x0000065449041816 */ /* 0x000fc80000000004 */
[----:B------:R0:W-:Y:S01]  /*2240*/  @P1 SYNCS.ARRIVE.TRANS64.RED.A1T0 RZ, [R4+URZ], RZ ;  /* 0x000000ff04ff19a7 */ /* 0x0001e2000810043f */
[----:B------:R-:W-:-:S13]  /*2250*/  ISETP.GT.U32.AND P1, PT, R23, 0x1, PT ;  /* 0x000000011700780c */ /* 0x000fda0003f24070 */
[----:B0-----:R-:W-:Y:S05]  /*2260*/  @P1 BRA `(.L_x_32) ;  /* 0x0000000000041947 */ /* 0x001fea0003800000 */
[----:B------:R-:W-:Y:S01]  /*2270*/  BPT.TRAP 0x1 ;  /* 0x000000040000795c */ /* 0x000fe20000300000 */
.L_x_32:
[----:B------:R-:W-:Y:S01]  /*2280*/  UIADD3 UR8, UR8, 0x1, URZ ;  /* 0x0000000108087890 */ /* 0x000fe2000fffe03f */
[C---:B------:R-:W-:Y:S01]  /*2290*/  ISETP.GT.AND P2, PT, R0.reuse, 0x1, PT ;  /* 0x000000010000780c */ /* 0x040fe20003f44270 */
[----:B------:R-:W-:Y:S02]  /*22a0*/  VIADD R3, R3, 0x1 ;  /* 0x0000000103037836 */ /* 0x000fe40000000000 */
[----:B------:R-:W-:Y:S01]  /*22b0*/  UISETP.NE.AND UP0, UPT, UR8, 0x2d, UPT ;  /* 0x0000002d0800788c */ /* 0x000fe2000bf05270 */
[----:B------:R-:W-:Y:S02]  /*22c0*/  VIADD R0, R0, 0xffffffff ;  /* 0xffffffff00007836 */ /* 0x000fe40000000000 */
[C---:B------:R-:W-:Y:S01]  /*22d0*/  ISETP.NE.AND P1, PT, R3.reuse, 0x2d, PT ;  /* 0x0000002d0300780c */ /* 0x040fe20003f25270 */
[----:B------:R-:W-:Y:S02]  /*22e0*/  USEL UR4, URZ, 0x1, UP0 ;  /* 0x000000013f047887 */ /* 0x000fe40008000000 */
[----:B------:R-:W-:Y:S01]  /*22f0*/  USEL UR8, UR8, URZ, UP0 ;  /* 0x0000003f08087287 */ /* 0x000fe20008000000 */
[----:B------:R-:W-:-:S03]  /*2300*/  SEL R3, R3, RZ, P1 ;  /* 0x000000ff03037207 */ /* 0x000fc60000800000 */
[----:B------:R-:W-:Y:S01]  /*2310*/  LOP3.LUT R6, R6, UR4, RZ, 0x3c, !PT ;  /* 0x0000000406067c12 */ /* 0x000fe2000f8e3cff */
[----:B------:R-:W-:Y:S07]  /*2320*/  @P2 BRA `(.L_x_33) ;  /* 0xfffffffc00682947 */ /* 0x000fee000383ffff */
.L_x_26:
[----:B------:R-:W0:Y:S01]  /*2330*/  LDC R0, c[0x0][0x28c] ;  /* 0x0000a300ff007b82 */ /* 0x000e220000000800 */
[----:B------:R-:W-:-:S04]  /*2340*/  IMAD.U32 R3, RZ, RZ, UR49 ;  /* 0x00000031ff037e24 */ /* 0x000fc8000f8e00ff */
[----:B------:R1:W-:Y:S01]  /*2350*/  SYNCS.ARRIVE.TRANS64.A1T0 RZ, [R3+UR47], RZ ;  /* 0x000000ff03ff79a7 */ /* 0x0003e2000810002f */
[----:B0-----:R-:W-:-:S13]  /*2360*/  ISETP.GE.AND P1, PT, R0, 0x1, PT ;  /* 0x000000010000780c */ /* 0x001fda0003f26270 */
[----:B-1----:R-:W-:Y:S05]  /*2370*/  @!P1 BRA `(.L_x_34) ;  /* 0x0000000000509947 */ /* 0x002fea0003800000 */
[----:B------:R-:W-:Y:S05]  /*2380*/  @!P0 BRA `(.L_x_35) ;  /* 0x0000000000048947 */ /* 0x000fea0003800000 */
[----:B------:R-:W-:Y:S01]  /*2390*/  BPT.TRAP 0x1 ;  /* 0x000000040000795c */ /* 0x000fe20000300000 */
.L_x_35:
[----:B------:R-:W-:Y:S01]  /*23a0*/  ISETP.NE.AND P0, PT, R72, RZ, PT ;  /* 0x000000ff4800720c */ /* 0x000fe20003f05270 */
[----:B------:R-:W-:Y:S01]  /*23b0*/  BSSY B0, `(.L_x_36) ;  /* 0x000000e000007945 */ /* 0x000fe20003800000 */
[----:B------:R-:W-:-:S11]  /*23c0*/  ISETP.GT.U32.AND P1, PT, R23, 0x1, PT ;  /* 0x000000011700780c */ /* 0x000fd60003f24070 */
[----:B------:R-:W-:Y:S05]  /*23d0*/  @!P0 BRA `(.L_x_37) ;  /* 0x00000000002c8947 */ /* 0x000fea0003800000 */
[----:B------:R-:W-:-:S04]  /*23e0*/  UIADD3 UR6, UR39, UR41, URZ ;  /* 0x0000002927067290 */ /* 0x000fc8000fffe03f */
[----:B------:R-:W-:-:S04]  /*23f0*/  UIMAD.WIDE.U32 UR4, UR6, 0x6c16c16d, URZ ;  /* 0x6c16c16d060478a5 */ /* 0x000fc8000f8e003f */
[----:B------:R-:W-:-:S04]  /*2400*/  UIADD3 UR4, UR6, -UR5, URZ ;  /* 0x8000000506047290 */ /* 0x000fc8000fffe03f */
[----:B------:R-:W-:-:S04]  /*2410*/  ULEA.HI UR4, UR4, UR5, URZ, 0x1f ;  /* 0x0000000504047291 */ /* 0x000fc8000f8ff83f */
[----:B------:R-:W-:-:S04]  /*2420*/  USHF.R.U32.HI UR4, URZ, 0x5, UR4 ;  /* 0x000000053f047899 */ /* 0x000fc80008011604 */
[----:B------:R-:W-:-:S04]  /*2430*/  UIMAD UR4, UR4, -0x2d, UR6 ;  /* 0xffffffd3040478a4 */ /* 0x000fc8000f8e0206 */
[----:B------:R-:W-:-:S04]  /*2440*/  ULEA UR4, UR4, UR42, 0x3 ;  /* 0x0000002a04047291 */ /* 0x000fc8000f8e183f */
[----:B------:R-:W-:-:S06]  /*2450*/  UIADD3 UR4, UR4, 0x168, URZ ;  /* 0x0000016804047890 */ /* 0x000fcc000fffe03f */
[----:B------:R-:W-:-:S05]  /*2460*/  IMAD.U32 R0, RZ, RZ, UR4 ;  /* 0x00000004ff007e24 */ /* 0x000fca000f8e00ff */
[----:B------:R-:W-:-:S04]  /*2470*/  PRMT R0, R73, 0x654, R0 ;  /* 0x0000065449007816 */ /* 0x000fc80000000000 */
[----:B------:R0:W-:Y:S03]  /*2480*/  SYNCS.ARRIVE.TRANS64.RED.A1T0 RZ, [R0+URZ], RZ ;  /* 0x000000ff00ff79a7 */ /* 0x0001e6000810043f */
.L_x_37:
[----:B------:R-:W-:Y:S05]  /*2490*/  BSYNC B0 ;  /* 0x0000000000007941 */ /* 0x000fea0003800000 */
.L_x_36:
[----:B------:R-:W-:Y:S05]  /*24a0*/  @P1 BRA `(.L_x_34) ;  /* 0x0000000000041947 */ /* 0x000fea0003800000 */
[----:B------:R-:W-:Y:S01]  /*24b0*/  BPT.TRAP 0x1 ;  /* 0x000000040000795c */ /* 0x000fe20000300000 */
.L_x_34:
[----:B0-----:R-:W-:Y:S01]  /*24c0*/  SHF.L.U32 R0, R89, 0x1f, RZ ;  /* 0x0000001f59007819 */ /* 0x001fe200000006ff */
[----:B------:R-:W-:Y:S01]  /*24d0*/  UISETP.GE.U32.AND UP1, UPT, UR48, 0x2d, UPT ;  /* 0x0000002d3000788c */ /* 0x000fe2000bf26070 */
[----:B------:R-:W-:Y:S01]  /*24e0*/  SHF.R.S32.HI R9, RZ, 0x1f, R19 ;  /* 0x0000001fff097819 */ /* 0x000fe20000011413 */
[----:B------:R-:W-:Y:S01]  /*24f0*/  UIADD3 UR39, UR39, UR48, URZ ;  /* 0x0000003027277290 */ /* 0x000fe2000fffe03f */
[----:B------:R-:W0:Y:S03]  /*2500*/  SYNCS.PHASECHK.TRANS64.TRYWAIT P0, [UR44+0x8], R0 ;  /* 0x00000800ff0075a7 */ /* 0x000e26000800016c */
[----:B------:R-:W-:-:S04]  /*2510*/  UISETP.GT.U32.AND UP0, UPT, UR39, 0x2c, UPT ;  /* 0x0000002c2700788c */ /* 0x000fc8000bf04070 */
[----:B------:R-:W-:Y:S02]  /*2520*/  UISETP.LT.U32.AND UP0, UPT, UR48, 0x2d, UP0 ;  /* 0x0000002d3000788c */ /* 0x000fe40008701070 */
[----:B------:R-:W-:Y:S02]  /*2530*/  @UP1 UIMAD.WIDE.U32 UR4, UR39, 0x6c16c16d, URZ ;  /* 0x6c16c16d270418a5 */ /* 0x000fe4000f8e003f */
[----:B------:R-:W-:Y:S02]  /*2540*/  USEL UR6, URZ, 0x1, !UP0 ;  /* 0x000000013f067887 */ /* 0x000fe4000c000000 */
[----:B------:R-:W-:Y:S02]  /*2550*/  @UP1 UIADD3 UR4, UR39, -UR5, URZ ;  /* 0x8000000527041290 */ /* 0x000fe4000fffe03f */
[----:B------:R-:W-:Y:S02]  /*2560*/  ULOP3.LUT UR38, UR38, UR6, URZ, 0x3c, !UPT ;  /* 0x0000000626267292 */ /* 0x000fe4000f8e3c3f */
[----:B------:R-:W-:-:S04]  /*2570*/  @UP1 ULEA.HI UR4, UR4, UR5, URZ, 0x1f ;  /* 0x0000000504041291 */ /* 0x000fc8000f8ff83f */
[----:B------:R-:W-:-:S04]  /*2580*/  @UP1 USHF.R.U32.HI UR4, URZ, 0x5, UR4 ;  /* 0x000000053f041899 */ /* 0x000fc80008011604 */
[----:B------:R-:W-:Y:S01]  /*2590*/  @UP1 ULOP3.LUT UR38, UR38, 0x1, UR4, 0x78, !UPT ;  /* 0x0000000126261892 */ /* 0x000fe2000f8e7804 */
[----:B0-----:R-:W-:Y:S11]  /*25a0*/  @!P0 BRA `(.L_x_38) ;  /* 0x00000060001c8947 */ /* 0x001ff60003800000 */
.L_x_201:
[----:B------:R-:W-:Y:S01]  /*25b0*/  ULDC.64 UR4, c[0x0][0x5d0] ;  /* 0x0001740000047ab9 */ /* 0x000fe20000000a00 */
[----:B------:R-:W-:Y:S01]  /*25c0*/  ULDC UR6, c[0x0][0x284] ;  /* 0x0000a10000067ab9 */ /* 0x000fe20000000800 */
[----:B0-----:R-:W-:Y:S02]  /*25d0*/  IMAD R0, R9, UR4, RZ ;  /* 0x0000000409007c24 */ /* 0x001fe4000f8e02ff */
[----:B------:R-:W-:Y:S02]  /*25e0*/  IMAD R12, R18, 0x60, RZ ;  /* 0x00000060120c7824 */ /* 0x000fe400078e02ff */
[C---:B------:R-:W-:Y:S02]  /*25f0*/  IMAD R3, R19.reuse, UR5, R0 ;  /* 0x0000000513037c24 */ /* 0x040fe4000f8e0200 */
[----:B------:R-:W-:Y:S01]  /*2600*/  IMAD.SHL.U32 R0, R22, 0x40, RZ ;  /* 0x0000004016007824 */ /* 0x000fe200078e00ff */
[----:B------:R-:W-:Y:S01]  /*2610*/  SHF.R.S32.HI R13, RZ, 0x1f, R12 ;  /* 0x0000001fff0d7819 */ /* 0x000fe2000001140c */
[----:B------:R-:W-:Y:S01]  /*2620*/  IMAD.WIDE.U32 R4, R19, UR4, R78 ;  /* 0x0000000413047c25 */ /* 0x000fe2000f8e004e */
[----:B------:R-:W-:-:S02]  /*2630*/  ULDC.64 UR4, c[0x0][0x5c8] ;  /* 0x0001720000047ab9 */ /* 0x000fc40000000a00 */
[----:B------:R-:W-:Y:S01]  /*2640*/  ISETP.GE.AND P0, PT, R0, UR6, PT ;  /* 0x0000000600007c0c */ /* 0x000fe2000bf06270 */
[----:B------:R-:W-:Y:S01]  /*2650*/  ULDC UR6, c[0x0][0x288] ;  /* 0x0000a20000067ab9 */ /* 0x000fe20000000800 */
[----:B------:R-:W-:Y:S01]  /*2660*/  IADD3 R4, P1, R12, R4, RZ ;  /* 0x000000040c047210 */ /* 0x000fe20007f3e0ff */
[----:B------:R-:W-:Y:S01]  /*2670*/  IMAD.WIDE R20, R22, 0x40, R76 ;  /* 0x0000004016147825 */ /* 0x000fe200078e024c */
[----:B------:R-:W-:Y:S02]  /*2680*/  ISETP.GE.OR P0, PT, R12, UR6, P0 ;  /* 0x000000060c007c0c */ /* 0x000fe40008706670 */
[----:B------:R-:W-:Y:S01]  /*2690*/  IADD3.X R5, R13, R5, R3, P1, !PT ;  /* 0x000000050d057210 */ /* 0x000fe20000ffe403 */
[----:B------:R-:W-:-:S04]  /*26a0*/  IMAD R7, R21, UR4, RZ ;  /* 0x0000000415077c24 */ /* 0x000fc8000f8e02ff */
[C---:B------:R-:W-:Y:S02]  /*26b0*/  IMAD R7, R20.reuse, UR5, R7 ;  /* 0x0000000514077c24 */ /* 0x040fe4000f8e0207 */
[----:B------:R-:W-:-:S04]  /*26c0*/  IMAD.WIDE.U32 R90, R20, UR4, R4 ;  /* 0x00000004145a7c25 */ /* 0x000fc8000f8e0004 */
[----:B------:R-:W-:Y:S05]  /*26d0*/  @P0 BRA `(.L_x_39) ;  /* 0x00000030001c0947 */ /* 0x000fea0003800000 */
[----:B-----5:R-:W-:Y:S01]  /*26e0*/  FSETP.NEU.AND P0, PT, R75, RZ, PT ;  /* 0x000000ff4b00720b */ /* 0x020fe20003f0d000 */
[----:B------:R-:W-:Y:S01]  /*26f0*/  IMAD.IADD R3, R83, 0x1, -R12 ;  /* 0x0000000153037824 */ /* 0x000fe200078e0a0c */
[----:B------:R-:W-:Y:S01]  /*2700*/  BSSY B0, `(.L_x_39) ;  /* 0x0000304000007945 */ /* 0x000fe20003800000 */
[----:B------:R-:W-:Y:S02]  /*2710*/  IMAD.IADD R0, R87, 0x1, -R0 ;  /* 0x0000000157007824 */ /* 0x000fe400078e0a00 */
[----:B------:R-:W-:Y:S01]  /*2720*/  IMAD.IADD R99, R91, 0x1, R7 ;  /* 0x000000015b637824 */ /* 0x000fe200078e0207 */
[----:B------:R-:W-:-:S04]  /*2730*/  ISETP.GT.AND P2, PT, R3, RZ, PT ;  /* 0x000000ff0300720c */ /* 0x000fc80003f44270 */
[----:B------:R-:W-:-:S03]  /*2740*/  ISETP.GT.AND P1, PT, R0, RZ, P2 ;  /* 0x000000ff0000720c */ /* 0x000fc60001724270 */
[----:B------:R-:W-:Y:S10]  /*2750*/  @!P0 BRA `(.L_x_40) ;  /* 0x0000002000808947 */ /* 0x000ff40003800000 */
[----:B------:R-:W0:Y:S01]  /*2760*/  LDC.64 R92, c[0x0][0x5b8] ;  /* 0x00016e00ff5c7b82 */ /* 0x000e220000000a00 */
[----:B------:R-:W-:-:S07]  /*2770*/  ULDC.64 UR4, c[0x0][0x5c0] ;  /* 0x0001700000047ab9 */ /* 0x000fce0000000a00 */
[----:B------:R-:W1:Y:S08]  /*2780*/  LDC.64 R94, c[0x0][0x5b0] ;  /* 0x00016c00ff5e7b82 */ /* 0x000e700000000a00 */
[----:B------:R-:W2:Y:S01]  /*2790*/  LDC.64 R96, c[0x0][0x5a8] ;  /* 0x00016a00ff607b82 */ /* 0x000ea20000000a00 */
[-C--:B0-----:R-:W-:Y:S02]  /*27a0*/  IMAD R6, R9, R92.reuse, RZ ;  /* 0x0000005c09067224 */ /* 0x081fe400078e02ff */
[----:B------:R-:W-:-:S04]  /*27b0*/  IMAD.WIDE.U32 R4, R19, R92, R78 ;  /* 0x0000005c13047225 */ /* 0x000fc800078e004e */
[----:B------:R-:W-:Y:S01]  /*27c0*/  IMAD R91, R19, R93, R6 ;  /* 0x0000005d135b7224 */ /* 0x000fe200078e0206 */
[----:B------:R-:W-:Y:S01]  /*27d0*/  IADD3 R6, P0, R12, R4, RZ ;  /* 0x000000040c067210 */ /* 0x000fe20007f1e0ff */
[----:B-1----:R-:W-:-:S03]  /*27e0*/  IMAD R4, R21, R94, RZ ;  /* 0x0000005e15047224 */ /* 0x002fc600078e02ff */
[----:B------:R-:W-:Y:S01]  /*27f0*/  IADD3.X R7, R13, R5, R91, P0, !PT ;  /* 0x000000050d077210 */ /* 0x000fe200007fe45b */
[C---:B------:R-:W-:Y:S02]  /*2800*/  IMAD R93, R20.reuse, R95, R4 ;  /* 0x0000005f145d7224 */ /* 0x040fe400078e0204 */
[----:B------:R-:W-:-:S04]  /*2810*/  IMAD.WIDE.U32 R4, R20, R94, R6 ;  /* 0x0000005e14047225 */ /* 0x000fc800078e0006 */
[----:B------:R-:W-:Y:S01]  /*2820*/  IMAD.IADD R5, R5, 0x1, R93 ;  /* 0x0000000105057824 */ /* 0x000fe200078e025d */
[----:B--2---:R-:W-:-:S04]  /*2830*/  LEA R10, P0, R4, R96, 0x1 ;  /* 0x00000060040a7211 */ /* 0x004fc800078008ff */
[----:B------:R-:W-:-:S05]  /*2840*/  LEA.HI.X R11, R4, R97, R5, 0x1, P0 ;  /* 0x00000061040b7211 */ /* 0x000fca00000f0c05 */
[----:B------:R-:W2:Y:S01]  /*2850*/  @P1 LDG.E.LTC128B.U16 R18, desc[UR36][R10.64] ;  /* 0x000000240a121981 */ /* 0x000ea2000c1e1520 */
[----:B------:R-:W-:Y:S01]  /*2860*/  IMAD.WIDE.U32 R4, R20, R94, R12 ;  /* 0x0000005e14047225 */ /* 0x000fe200078e000c */
[----:B------:R-:W-:Y:S02]  /*2870*/  BSSY B1, `(.L_x_41) ;  /* 0x0000015000017945 */ /* 0x000fe40003800000 */
[----:B------:R-:W-:-:S04]  /*2880*/  IADD3 R14, P0, R78, R4, RZ ;  /* 0x000000044e0e7210 */ /* 0x000fc80007f1e0ff */
[----:B------:R-:W-:Y:S02]  /*2890*/  IADD3.X R15, R79, R93, R5, P0, !PT ;  /* 0x0000005d4f0f7210 */ /* 0x000fe400007fe405 */
[----:B------:R-:W-:Y:S01]  /*28a0*/  LEA R8, P0, R90, UR4, 0x1 ;  /* 0x000000045a087c11 */ /* 0x000fe2000f8008ff */
[----:B------:R-:W-:-:S03]  /*28b0*/  IMAD.WIDE.U32 R14, R19, R92, R14 ;  /* 0x0000005c130e7225 */ /* 0x000fc600078e000e */
[----:B------:R-:W-:Y:S02]  /*28c0*/  LEA.HI.X R9, R90, UR5, R99, 0x1, P0 ;  /* 0x000000055a097c11 */ /* 0x000fe400080f0c63 */
[----:B------:R-:W-:-:S04]  /*28d0*/  ISETP.GT.AND P0, PT, R3, 0x1, PT ;  /* 0x000000010300780c */ /* 0x000fc80003f04270 */
[----:B------:R-:W-:Y:S01]  /*28e0*/  ISETP.GT.AND P3, PT, R0, RZ, P0 ;  /* 0x000000ff0000720c */ /* 0x000fe20000764270 */
[----:B--2---:R-:W-:-:S04]  /*28f0*/  IMAD.U32 R4, R18, 0x10000, RZ ;  /* 0x0001000012047824 */ /* 0x004fc800078e00ff */
[----:B------:R-:W-:Y:S01]  /*2900*/  FMUL R5, R4, R75 ;  /* 0x0000004b04057220 */ /* 0x000fe20000400000 */
[----:B------:R-:W-:-:S03]  /*2910*/  LEA R4, P4, R14, R96, 0x1 ;  /* 0x000000600e047211 */ /* 0x000fc600078808ff */
[----:B------:R-:W-:-:S05]  /*2920*/  FFMA R5, R24, R74, R5 ;  /* 0x0000004a18057223 */ /* 0x000fca0000000005 */
[----:B------:R-:W-:Y:S01]  /*2930*/  F2FP.BF16.F32.PACK_AB R10, RZ, R5 ;  /* 0x00000005ff0a723e */ /* 0x000fe200000010ff */
[----:B------:R-:W-:-:S03]  /*2940*/  IMAD.IADD R5, R91, 0x1, R15 ;  /* 0x000000015b057824 */ /* 0x000fc600078e020f */
[----:B------:R-:W-:Y:S01]  /*2950*/  PRMT R11, R10, 0x7610, R11 ;  /* 0x000076100a0b7816 */ /* 0x000fe2000000000b */
[----:B------:R-:W-:Y:S01]  /*2960*/  IMAD.SHL.U32 R10, R94, 0x8, RZ ;  /* 0x000000085e0a7824 */ /* 0x000fe200078e00ff */
[----:B------:R-:W-:-:S03]  /*2970*/  LEA.HI.X R5, R14, R97, R5, 0x1, P4 ;  /* 0x000000610e057211 */ /* 0x000fc600020f0c05 */
[----:B------:R0:W-:Y:S02]  /*2980*/  @P1 STG.E.U16 desc[UR36][R8.64], R11 ;  /* 0x0000000b08001986 */ /* 0x0001e4000c101524 */
[----:B0-----:R-:W-:Y:S01]  /*2990*/  SHF.L.U64.HI R11, R94, 0x3, R95 ;  /* 0x000000035e0b7819 */ /* 0x001fe2000001025f */
[----:B------:R-:W-:Y:S06]  /*29a0*/  @!P3 BRA `(.L_x_42) ;  /* 0x000000000004b947 */ /* 0x000fec0003800000 */
[----:B------:R0:W5:Y:S02]  /*29b0*/  LDG.E.LTC128B.U16 R18, desc[UR36][R4.64+0x2] ;  /* 0x0000022404127981 */ /* 0x000164000c1e1520 */
.L_x_42:
[----:B------:R-:W-:Y:S05]  /*29c0*/  BSYNC B1 ;  /* 0x0000000000017941 */ /* 0x000fea0003800000 */
.L_x_41:
[----:B------:R-:W-:Y:S01]  /*29d0*/  IMAD.WIDE.U32 R10, R20, R94, R10 ;  /* 0x0000005e140a7225 */ /* 0x000fe200078e000a */
[----:B------:R-:W-:-:S03]  /*29e0*/  ISETP.GT.AND P2, PT, R0, 0x8, P2 ;  /* 0x000000080000780c */ /* 0x000fc60001744270 */
[----:B-----5:R-:W-:Y:S01]  /*29f0*/  IMAD.U32 R14, R18, 0x10000, RZ ;  /* 0x00010000120e7824 */ /* 0x020fe200078e00ff */
[----:B------:R-:W-:Y:S01]  /*2a00*/  IADD3 R6, P1, R6, R10, RZ ;  /* 0x0000000a06067210 */ /* 0x000fe20007f3e0ff */
[----:B------:R-:W-:Y:S02]  /*2a10*/  IMAD.IADD R93, R93, 0x1, R11 ;  /* 0x000000015d5d7824 */ /* 0x000fe400078e020b */
[----:B------:R-:W-:Y:S02]  /*2a20*/  FMUL R14, R14, R75 ;  /* 0x0000004b0e0e7220 */ /* 0x000fe40000400000 */
[----:B------:R-:W-:Y:S02]  /*2a30*/  IMAD.X R7, R93, 0x1, R7, P1 ;  /* 0x000000015d077824 */ /* 0x000fe400008e0607 */
[----:B------:R-:W-:Y:S01]  /*2a40*/  FFMA R25, R25, R74, R14 ;  /* 0x0000004a19197223 */ /* 0x000fe2000000000e */
[----:B------:R-:W-:-:S04]  /*2a50*/  LEA R14, P1, R6, R96, 0x1 ;  /* 0x00000060060e7211 */ /* 0x000fc800078208ff */
[----:B------:R-:W-:Y:S01]  /*2a60*/  LEA.HI.X R15, R6, R97, R7, 0x1, P1 ;  /* 0x00000061060f7211 */ /* 0x000fe200008f0c07 */
[----:B------:R-:W-:Y:S01]  /*2a70*/  @P3 IMAD.MOV.U32 R6, RZ, RZ, R8 ;  /* 0x000000ffff063224 */ /* 0x000fe200078e0008 */
[----:B------:R-:W-:Y:S01]  /*2a80*/  F2FP.BF16.F32.PACK_AB R25, RZ, R25 ;  /* 0x00000019ff19723e */ /* 0x000fe200000010ff */
[----:B------:R-:W-:-:S05]  /*2a90*/  @P3 IMAD.MOV.U32 R7, RZ, RZ, R9 ;  /* 0x000000ffff073224 */ /* 0x000fca00078e0009 */
[----:B------:R1:W-:Y:S04]  /*2aa0*/  @P3 STG.E.U16 desc[UR36][R6.64+0x2], R25 ;  /* 0x0000021906003986 */ /* 0x0003e8000c101524 */
[----:B------:R-:W2:Y:S01]  /*2ab0*/  @P2 LDG.E.LTC128B.U16 R18, desc[UR36][R14.64] ;  /* 0x000000240e122981 */ /* 0x000ea2000c1e1520 */
[----:B------:R-:W-:Y:S01]  /*2ac0*/  IADD3 R12, P1, P3, R78, R10, R12 ;  /* 0x0000000a4e0c7210 */ /* 0x000fe20007b3e00c */
[----:B------:R-:W-:Y:S01]  /*2ad0*/  BSSY B1, `(.L_x_43) ;  /* 0x0000011000017945 */ /* 0x000fe20003800000 */
[----:B------:R-:W-:Y:S02]  /*2ae0*/  ISETP.GT.AND P0, PT, R0, 0x8, P0 ;  /* 0x000000080000780c */ /* 0x000fe40000704270 */
[----:B------:R-:W-:-:S03]  /*2af0*/  IADD3.X R13, R79, R93, R13, P1, P3 ;  /* 0x0000005d4f0d7210 */ /* 0x000fc60000fe640d */
[----:B------:R-:W-:Y:S01]  /*2b00*/  IMAD.WIDE.U32 R12, R19, R92, R12 ;  /* 0x0000005c130c7225 */ /* 0x000fe200078e000c */
[----:B------:R-:W-:-:S03]  /*2b10*/  SHF.L.U64.HI R19, R80, 0x1, R81 ;  /* 0x0000000150137819 */ /* 0x000fc60000010251 */
[----:B------:R-:W-:Y:S01]  /*2b20*/  IMAD.IADD R13, R91, 0x1, R13 ;  /* 0x000000015b0d7824 */ /* 0x000fe200078e020d */
[----:B-1----:R-:W-:-:S04]  /*2b30*/  LEA R6, P3, R12, R96, 0x1 ;  /* 0x000000600c067211 */ /* 0x002fc800078608ff */
[----:B------:R-:W-:Y:S01]  /*2b40*/  LEA.HI.X R7, R12, R97, R13, 0x1, P3 ;  /* 0x000000610c077211 */ /* 0x000fe200018f0c0d */
[----:B--2---:R-:W-:-:S04]  /*2b50*/  IMAD.U32 R10, R18, 0x10000, RZ ;  /* 0x00010000120a7824 */ /* 0x004fc800078e00ff */
[----:B------:R-:W-:Y:S01]  /*2b60*/  FMUL R11, R10, R75 ;  /* 0x0000004b0a0b7220 */ /* 0x000fe20000400000 */
[----:B------:R-:W-:-:S03]  /*2b70*/  LEA R10, P1, R80, R8, 0x1 ;  /* 0x00000008500a7211 */ /* 0x000fc600078208ff */
[----:B------:R-:W-:-:S05]  /*2b80*/  FFMA R11, R26, R74, R11 ;  /* 0x0000004a1a0b7223 */ /* 0x000fca000000000b */
[----:B------:R-:W-:Y:S01]  /*2b90*/  F2FP.BF16.F32.PACK_AB R14, RZ, R11 ;  /* 0x0000000bff0e723e */ /* 0x000fe200000010ff */
[----:B------:R-:W-:-:S05]  /*2ba0*/  IMAD.X R11, R19, 0x1, R9, P1 ;  /* 0x00000001130b7824 */ /* 0x000fca00008e0609 */
[----:B------:R1:W-:Y:S01]  /*2bb0*/  @P2 STG.E.U16 desc[UR36][R10.64], R14 ;  /* 0x0000000e0a002986 */ /* 0x0003e2000c101524 */
[----:B------:R-:W-:Y:S05]  /*2bc0*/  @!P0 BRA `(.L_x_44) ;  /* 0x0000000000048947 */ /* 0x000fea0003800000 */
[----:B------:R2:W5:Y:S02]  /*2bd0*/  LDG.E.LTC128B.U16 R18, desc[UR36][R6.64+0x2] ;  /* 0x0000022406127981 */ /* 0x000564000c1e1520 */
.L_x_44:
[----:B------:R-:W-:Y:S05]  /*2be0*/  BSYNC B1 ;  /* 0x0000000000017941 */ /* 0x000fea0003800000 */
.L_x_43:
[----:B-----5:R-:W-:Y:S01]  /*2bf0*/  IMAD.U32 R12, R18, 0x10000, RZ ;  /* 0x00010000120c7824 */ /* 0x020fe200078e00ff */
[----:B------:R-:W-:Y:S01]  /*2c00*/  ISETP.GT.AND P1, PT, R3, 0x8, PT ;  /* 0x000000080300780c */ /* 0x000fe20003f24270 */
[----:B------:R-:W-:Y:S02]  /*2c10*/  BSSY B1, `(.L_x_45) ;  /* 0x0000008000017945 */ /* 0x000fe40003800000 */
[----:B------:R-:W-:Y:S01]  /*2c20*/  FMUL R12, R12, R75 ;  /* 0x0000004b0c0c7220 */ /* 0x000fe20000400000 */
[----:B------:R-:W-:-:S03]  /*2c30*/  ISETP.GT.AND P2, PT, R0, RZ, P1 ;  /* 0x000000ff0000720c */ /* 0x000fc60000f44270 */
[----:B------:R-:W-:-:S05]  /*2c40*/  FFMA R12, R27, R74, R12 ;  /* 0x0000004a1b0c7223 */ /* 0x000fca000000000c */
[----:B------:R-:W-:-:S05]  /*2c50*/  F2FP.BF16.F32.PACK_AB R12, RZ, R12 ;  /* 0x0000000cff0c723e */ /* 0x000fca00000010ff */
[----:B------:R3:W-:Y:S01]  /*2c60*/  @P0 STG.E.U16 desc[UR36][R10.64+0x2], R12 ;  /* 0x0000020c0a000986 */ /* 0x0007e2000c101524 */
[----:B------:R-:W-:Y:S05]  /*2c70*/  @!P2 BRA `(.L_x_46) ;  /* 0x000000000004a947 */ /* 0x000fea0003800000 */
[----:B------:R4:W5:Y:S02]  /*2c80*/  LDG.E.LTC128B.U16 R18, desc[UR36][R4.64+0x10] ;  /* 0x0000102404127981 */ /* 0x000964000c1e1520 */
.L_x_46:
[----:B------:R-:W-:Y:S05]  /*2c90*/  BSYNC B1 ;  /* 0x0000000000017941 */ /* 0x000fea0003800000 */
.L_x_45:
[----:B---3-5:R-:W-:Y:S01]  /*2ca0*/  IMAD.U32 R12, R18, 0x10000, RZ ;  /* 0x00010000120c7824 */ /* 0x028fe200078e00ff */
        /* <DEDUP_REMOVED lines=9> */
.L_x_48:
[----:B------:R-:W-:Y:S05]  /*2d40*/  BSYNC B1 ;  /* 0x0000000000017941 */ /* 0x000fea0003800000 */
.L_x_47:
[----:B-----5:R-:W-:Y:S01]  /*2d50*/  IMAD.U32 R12, R18, 0x10000, RZ ;  /* 0x00010000120c7824 */ /* 0x020fe200078e00ff */
[----:B------:R-:W-:Y:S01]  /*2d60*/  ISETP.GT.AND P1, PT, R0, 0x8, P1 ;  /* 0x000000080000780c */ /* 0x000fe20000f24270 */
[----:B------:R-:W-:Y:S02]  /*2d70*/  BSSY B1, `(.L_x_49) ;  /* 0x0000007000017945 */ /* 0x000fe40003800000 */
[----:B------:R-:W-:-:S04]  /*2d80*/  FMUL R12, R12, R75 ;  /* 0x0000004b0c0c7220 */ /* 0x000fc80000400000 */
[----:B------:R-:W-:-:S05]  /*2d90*/  FFMA R12, R29, R74, R12 ;  /* 0x0000004a1d0c7223 */ /* 0x000fca000000000c */
[----:B------:R-:W-:-:S05]  /*2da0*/  F2FP.BF16.F32.PACK_AB R12, RZ, R12 ;  /* 0x0000000cff0c723e */ /* 0x000fca00000010ff */
[----:B------:R0:W-:Y:S01]  /*2db0*/  @P3 STG.E.U16 desc[UR36][R8.64+0x12], R12 ;  /* 0x0000120c08003986 */ /* 0x0001e2000c101524 */
[----:B------:R-:W-:Y:S05]  /*2dc0*/  @!P1 BRA `(.L_x_50) ;  /* 0x0000000000049947 */ /* 0x000fea0003800000 */
[----:B------:R0:W5:Y:S02]  /*2dd0*/  LDG.E.LTC128B.U16 R18, desc[UR36][R6.64+0x10] ;  /* 0x0000102406127981 */ /* 0x000164000c1e1520 */
.L_x_50:
[----:B------:R-:W-:Y:S05]  /*2de0*/  BSYNC B1 ;  /* 0x0000000000017941 */ /* 0x000fea0003800000 */
.L_x_49:
[----:B0----5:R-:W-:Y:S01]  /*2df0*/  IMAD.U32 R12, R18, 0x10000, RZ ;  /* 0x00010000120c7824 */ /* 0x021fe200078e00ff */
[----:B------:R-:W-:Y:S01]  /*2e00*/  ISETP.GT.AND P0, PT, R0, 0x8, P0 ;  /* 0x000000080000780c */ /* 0x000fe20000704270 */
[----:B------:R-:W-:Y:S02]  /*2e10*/  BSSY B1, `(.L_x_51) ;  /* 0x0000007000017945 */ /* 0x000fe40003800000 */
[----:B---3--:R-:W-:-:S04]  /*2e20*/  FMUL R13, R12, R75 ;  /* 0x0000004b0c0d7220 */ /* 0x008fc80000400000 */
[----:B------:R-:W-:-:S05]  /*2e30*/  FFMA R13, R30, R74, R13 ;  /* 0x0000004a1e0d7223 */ /* 0x000fca000000000d */
[----:B------:R-:W-:-:S05]  /*2e40*/  F2FP.BF16.F32.PACK_AB R13, RZ, R13 ;  /* 0x0000000dff0d723e */ /* 0x000fca00000010ff */
[----:B------:R0:W-:Y:S01]  /*2e50*/  @P1 STG.E.U16 desc[UR36][R10.64+0x10], R13 ;  /* 0x0000100d0a001986 */ /* 0x0001e2000c101524 */
[----:B------:R-:W-:Y:S05]  /*2e60*/  @!P0 BRA `(.L_x_52) ;  /* 0x0000000000048947 */ /* 0x000fea0003800000 */
[----:B------:R3:W5:Y:S02]  /*2e70*/  LDG.E.LTC128B.U16 R18, desc[UR36][R6.64+0x12] ;  /* 0x0000122406127981 */ /* 0x000764000c1e1520 */
.L_x_52:
[----:B------:R-:W-:Y:S05]  /*2e80*/  BSYNC B1 ;  /* 0x0000000000017941 */ /* 0x000fea0003800000 */
.L_x_51:
        /* <DEDUP_REMOVED lines=10> */
.L_x_54:
[----:B------:R-:W-:Y:S05]  /*2f30*/  BSYNC B1 ;  /* 0x0000000000017941 */ /* 0x000fea0003800000 */
.L_x_53:
[----:B0----5:R-:W-:Y:S01]  /*2f40*/  IMAD.U32 R12, R18, 0x10000, RZ ;  /* 0x00010000120c7824 */ /* 0x021fe200078e00ff */
        /* <DEDUP_REMOVED lines=9> */
.L_x_56:
[----:B------:R-:W-:Y:S05]  /*2fe0*/  BSYNC B1 ;  /* 0x0000000000017941 */ /* 0x000fea0003800000 */
.L_x_55:
        /* <DEDUP_REMOVED lines=9> */
.L_x_58:
[----:B------:R-:W-:Y:S05]  /*3080*/  BSYNC B1 ;  /* 0x0000000000017941 */ /* 0x000fea0003800000 */
.L_x_57:
[----:B0----5:R-:W-:Y:S01]  /*3090*/  IMAD.U32 R12, R18, 0x10000, RZ ;  /* 0x00010000120c7824 */ /* 0x021fe200078e00ff */
        /* <DEDUP_REMOVED lines=8> */
.L_x_60:
[----:B------:R-:W-:Y:S05]  /*3120*/  BSYNC B1 ;  /* 0x0000000000017941 */ /* 0x000fea0003800000 */
.L_x_59:
        /* <DEDUP_REMOVED lines=10> */
.L_x_62:
[----:B------:R-:W-:Y:S05]  /*31d0*/  BSYNC B1 ;  /* 0x0000000000017941 */ /* 0x000fea0003800000 */
.L_x_61:
        /* <DEDUP_REMOVED lines=10> */
.L_x_64:
[----:B------:R-:W-:Y:S05]  /*3280*/  BSYNC B1 ;  /* 0x0000000000017941 */ /* 0x000fea0003800000 */
.L_x_63:
        /* <DEDUP_REMOVED lines=9> */
.L_x_66:
[----:B------:R-:W-:Y:S05]  /*3320*/  BSYNC B1 ;  /* 0x0000000000017941 */ /* 0x000fea0003800000 */
.L_x_65:
        /* <DEDUP_REMOVED lines=9> */
.L_x_68:
[----:B------:R-:W-:Y:S05]  /*33c0*/  BSYNC B1 ;  /* 0x0000000000017941 */ /* 0x000fea0003800000 */
.L_x_67:
        /* <DEDUP_REMOVED lines=10> */
.L_x_70:
[----:B------:R-:W-:Y:S05]  /*3470*/  BSYNC B1 ;  /* 0x0000000000017941 */ /* 0x000fea0003800000 */
.L_x_69:
        /* <DEDUP_REMOVED lines=10> */
.L_x_72:
[----:B------:R-:W-:Y:S05]  /*3520*/  BSYNC B1 ;  /* 0x0000000000017941 */ /* 0x000fea0003800000 */
.L_x_71:
        /* <DEDUP_REMOVED lines=9> */
.L_x_74:
[----:B------:R-:W-:Y:S05]  /*35c0*/  BSYNC B1 ;  /* 0x0000000000017941 */ /* 0x000fea0003800000 */
.L_x_73:
        /* <DEDUP_REMOVED lines=9> */
.L_x_76:
[----:B------:R-:W-:Y:S05]  /*3660*/  BSYNC B1 ;  /* 0x0000000000017941 */ /* 0x000fea0003800000 */
.L_x_75:
        /* <DEDUP_REMOVED lines=10> */
.L_x_78:
[----:B------:R-:W-:Y:S05]  /*3710*/  BSYNC B1 ;  /* 0x0000000000017941 */ /* 0x000fea0003800000 */
.L_x_77:
        /* <DEDUP_REMOVED lines=10> */
.L_x_80:
[----:B------:R-:W-:Y:S05]  /*37c0*/  BSYNC B1 ;  /* 0x0000000000017941 */ /* 0x000fea0003800000 */
.L_x_79:
        /* <DEDUP_REMOVED lines=9> */
.L_x_82:
[----:B------:R-:W-:Y:S05]  /*3860*/  BSYNC B1 ;  /* 0x0000000000017941 */ /* 0x000fea0003800000 */
.L_x_81:
        /* <DEDUP_REMOVED lines=9> */
.L_x_84:
[----:B------:R-:W-:Y:S05]  /*3900*/  BSYNC B1 ;  /* 0x0000000000017941 */ /* 0x000fea0003800000 */
.L_x_83:
        /* <DEDUP_REMOVED lines=10> */
.L_x_86:
[----:B------:R-:W-:Y:S05]  /*39b0*/  BSYNC B1 ;  /* 0x0000000000017941 */ /* 0x000fea0003800000 */
.L_x_85:
        /* <DEDUP_REMOVED lines=10> */
.L_x_88:
[----:B------:R-:W-:Y:S05]  /*3a60*/  BSYNC B1 ;  /* 0x0000000000017941 */ /* 0x000fea0003800000 */
.L_x_87:
        /* <DEDUP_REMOVED lines=9> */
.L_x_90:
[----:B------:R-:W-:Y:S05]  /*3b00*/  BSYNC B1 ;  /* 0x0000000000017941 */ /* 0x000fea0003800000 */
.L_x_89:
        /* <DEDUP_REMOVED lines=9> */
.L_x_92:
[----:B------:R-:W-:Y:S05]  /*3ba0*/  BSYNC B1 ;  /* 0x0000000000017941 */ /* 0x000fea0003800000 */
.L_x_91:
        /* <DEDUP_REMOVED lines=10> */
.L_x_94:
[----:B------:R-:W-:Y:S05]  /*3c50*/  BSYNC B1 ;  /* 0x0000000000017941 */ /* 0x000fea0003800000 */
.L_x_93:
        /* <DEDUP_REMOVED lines=10> */
.L_x_96:
[----:B------:R-:W-:Y:S05]  /*3d00*/  BSYNC B1 ;  /* 0x0000000000017941 */ /* 0x000fea0003800000 */
.L_x_95:
        /* <DEDUP_REMOVED lines=9> */
.L_x_98:
[----:B------:R-:W-:Y:S05]  /*3da0*/  BSYNC B1 ;  /* 0x0000000000017941 */ /* 0x000fea0003800000 */
.L_x_97:
        /* <DEDUP_REMOVED lines=9> */
.L_x_100:
[----:B------:R-:W-:Y:S05]  /*3e40*/  BSYNC B1 ;  /* 0x0000000000017941 */ /* 0x000fea0003800000 */
.L_x_99:
        /* <DEDUP_REMOVED lines=10> */
.L_x_102:
[----:B------:R-:W-:Y:S05]  /*3ef0*/  BSYNC B1 ;  /* 0x0000000000017941 */ /* 0x000fea0003800000 */
.L_x_101:
        /* <DEDUP_REMOVED lines=10> */
.L_x_104:
[----:B------:R-:W-:Y:S05]  /*3fa0*/  BSYNC B1 ;  /* 0x0000000000017941 */ /* 0x000fea0003800000 */
.L_x_103:
        /* <DEDUP_REMOVED lines=9> */
.L_x_106:
[----:B------:R-:W-:Y:S05]  /*4040*/  BSYNC B1 ;  /* 0x0000000000017941 */ /* 0x000fea0003800000 */
.L_x_105:
        /* <DEDUP_REMOVED lines=9> */
.L_x_108:
[----:B------:R-:W-:Y:S05]  /*40e0*/  BSYNC B1 ;  /* 0x0000000000017941 */ /* 0x000fea0003800000 */
.L_x_107:
        /* <DEDUP_REMOVED lines=10> */
.L_x_110:
[----:B------:R-:W-:Y:S05]  /*4190*/  BSYNC B1 ;  /* 0x0000000000017941 */ /* 0x000fea0003800000 */
.L_x_109:
        /* <DEDUP_REMOVED lines=10> */
.L_x_112:
[----:B------:R-:W-:Y:S05]  /*4240*/  BSYNC B1 ;  /* 0x0000000000017941 */ /* 0x000fea0003800000 */
.L_x_111:
        /* <DEDUP_REMOVED lines=9> */
.L_x_114:
[----:B------:R-:W-:Y:S05]  /*42e0*/  BSYNC B1 ;  /* 0x0000000000017941 */ /* 0x000fea0003800000 */
.L_x_113:
        /* <DEDUP_REMOVED lines=9> */
.L_x_116:
[----:B------:R-:W-:Y:S05]  /*4380*/  BSYNC B1 ;  /* 0x0000000000017941 */ /* 0x000fea0003800000 */
.L_x_115:
        /* <DEDUP_REMOVED lines=10> */
.L_x_118:
[----:B------:R-:W-:Y:S05]  /*4430*/  BSYNC B1 ;  /* 0x0000000000017941 */ /* 0x000fea0003800000 */
.L_x_117:
        /* <DEDUP_REMOVED lines=10> */
.L_x_120:
[----:B------:R-:W-:Y:S05]  /*44e0*/  BSYNC B1 ;  /* 0x0000000000017941 */ /* 0x000fea0003800000 */
.L_x_119:
        /* <DEDUP_REMOVED lines=9> */
.L_x_122:
[----:B------:R-:W-:Y:S05]  /*4580*/  BSYNC B1 ;  /* 0x0000000000017941 */ /* 0x000fea0003800000 */
.L_x_121:
        /* <DEDUP_REMOVED lines=9> */
.L_x_124:
[----:B------:R-:W-:Y:S05]  /*4620*/  BSYNC B1 ;  /* 0x0000000000017941 */ /* 0x000fea0003800000 */
.L_x_123:
        /* <DEDUP_REMOVED lines=10> */
.L_x_126:
[----:B------:R-:W-:Y:S05]  /*46d0*/  BSYNC B1 ;  /* 0x0000000000017941 */ /* 0x000fea0003800000 */
.L_x_125:
        /* <DEDUP_REMOVED lines=10> */
.L_x_128:
[----:B------:R-:W-:Y:S05]  /*4780*/  BSYNC B1 ;  /* 0x0000000000017941 */ /* 0x000fea0003800000 */
.L_x_127:
[----:B0---45:R-:W-:Y:S01]  /*4790*/  IMAD.U32 R4, R18, 0x10000, RZ ;  /* 0x0001000012047824 */ /* 0x031fe200078e00ff */
        /* <DEDUP_REMOVED lines=8> */
.L_x_130:
[----:B------:R-:W-:Y:S05]  /*4820*/  BSYNC B1 ;  /* 0x0000000000017941 */ /* 0x000fea0003800000 */
.L_x_129:
[----:B0----5:R-:W-:Y:S01]  /*4830*/  IMAD.U32 R4, R18, 0x10000, RZ ;  /* 0x0001000012047824 */ /* 0x021fe200078e00ff */
[----:B------:R-:W-:Y:S01]  /*4840*/  ISETP.GT.AND P0, PT, R0, 0x8, P0 ;  /* 0x000000080000780c */ /* 0x000fe20000704270 */
[----:B------:R-:W-:Y:S01]  /*4850*/  @P1 IMAD.MOV.U32 R5, RZ, RZ, R11 ;  /* 0x000000ffff051224 */ /* 0x000fe200078e000b */
[----:B------:R-:W-:Y:S01]  /*4860*/  BSSY B1, `(.L_x_131) ;  /* 0x0000008000017945 */ /* 0x000fe20003800000 */
[----:B------:R-:W-:Y:S01]  /*4870*/  FMUL R3, R4, R75 ;  /* 0x0000004b04037220 */ /* 0x000fe20000400000 */
[----:B------:R-:W-:-:S03]  /*4880*/  @P1 IMAD.MOV.U32 R4, RZ, RZ, R10 ;  /* 0x000000ffff041224 */ /* 0x000fc600078e000a */
[----:B------:R-:W-:-:S05]  /*4890*/  FFMA R3, R70, R74, R3 ;  /* 0x0000004a46037223 */ /* 0x000fca0000000003 */
[----:B------:R-:W-:-:S05]  /*48a0*/  F2FP.BF16.F32.PACK_AB R3, RZ, R3 ;  /* 0x00000003ff03723e */ /* 0x000fca00000010ff */
[----:B------:R0:W-:Y:S01]  /*48b0*/  @P1 STG.E.U16 desc[UR36][R4.64+0xb0], R3 ;  /* 0x0000b00304001986 */ /* 0x0001e2000c101524 */
[----:B------:R-:W-:Y:S05]  /*48c0*/  @!P0 BRA `(.L_x_132) ;  /* 0x0000000000048947 */ /* 0x000fea0003800000 */
[----:B------:R0:W5:Y:S02]  /*48d0*/  LDG.E.LTC128B.U16 R18, desc[UR36][R6.64+0xb2] ;  /* 0x0000b22406127981 */ /* 0x000164000c1e1520 */
.L_x_132:
[----:B------:R-:W-:Y:S05]  /*48e0*/  BSYNC B1 ;  /* 0x0000000000017941 */ /* 0x000fea0003800000 */
.L_x_131:
[----:B------:R-:W-:Y:S05]  /*48f0*/  @!P0 BRA `(.L_x_133) ;  /* 0x0000000c00908947 */ /* 0x000fea0003800000 */
[----:B-----5:R-:W-:-:S04]  /*4900*/  IMAD.U32 R18, R18, 0x10000, RZ ;  /* 0x0001000012127824 */ /* 0x020fc800078e00ff */
[----:B------:R-:W-:-:S04]  /*4910*/  FMUL R18, R18, R75 ;  /* 0x0000004b12127220 */ /* 0x000fc80000400000 */
[----:B------:R-:W-:-:S05]  /*4920*/  FFMA R18, R71, R74, R18 ;  /* 0x0000004a47127223 */ /* 0x000fca0000000012 */
[----:B------:R-:W-:-:S05]  /*4930*/  F2FP.BF16.F32.PACK_AB R18, RZ, R18 ;  /* 0x00000012ff12723e */ /* 0x000fca00000010ff */
[----:B------:R0:W-:Y:S01]  /*4940*/  STG.E.U16 desc[UR36][R10.64+0xb2], R18 ;  /* 0x0000b2120a007986 */ /* 0x0001e2000c101524 */
[----:B------:R-:W-:Y:S05]  /*4950*/  BRA `(.L_x_133) ;  /* 0x0000000c00787947 */ /* 0x000fea0003800000 */
.L_x_40:
[----:B------:R-:W-:Y:S01]  /*4960*/  ISETP.GT.AND P3, PT, R3, 0x1, PT ;  /* 0x000000010300780c */ /* 0x000fe20003f64270 */
[----:B------:R-:W-:Y:S01]  /*4970*/  ULDC.64 UR4, c[0x0][0x5c0] ;  /* 0x0001700000047ab9 */ /* 0x000fe20000000a00 */
[-C--:B------:R-:W-:Y:S01]  /*4980*/  FMUL R24, R24, R74.reuse ;  /* 0x0000004a18187220 */ /* 0x080fe20000400000 */
[----:B------:R-:W-:Y:S01]  /*4990*/  LEA R4, P4, R90, UR4, 0x1 ;  /* 0x000000045a047c11 */ /* 0x000fe2000f8808ff */
[-C--:B------:R-:W-:Y:S01]  /*49a0*/  FMUL R25, R25, R74.reuse ;  /* 0x0000004a19197220 */ /* 0x080fe20000400000 */
[----:B------:R-:W-:Y:S01]  /*49b0*/  ISETP.GT.AND P0, PT, R0, RZ, P3 ;  /* 0x000000ff0000720c */ /* 0x000fe20001f04270 */
[----:B------:R-:W-:Y:S01]  /*49c0*/  FMUL R26, R26, R74 ;  /* 0x0000004a1a1a7220 */ /* 0x000fe20000400000 */
[----:B------:R-:W-:Y:S01]  /*49d0*/  F2FP.BF16.F32.PACK_AB R24, RZ, R24 ;  /* 0x00000018ff18723e */ /* 0x000fe200000010ff */
[-C--:B------:R-:W-:Y:S01]  /*49e0*/  FMUL R27, R27, R74.reuse ;  /* 0x0000004a1b1b7220 */ /* 0x080fe20000400000 */
[----:B------:R-:W-:Y:S01]  /*49f0*/  LEA.HI.X R5, R90, UR5, R99, 0x1, P4 ;  /* 0x000000055a057c11 */ /* 0x000fe2000a0f0c63 */
[-C--:B------:R-:W-:Y:S01]  /*4a00*/  FMUL R28, R28, R74.reuse ;  /* 0x0000004a1c1c7220 */ /* 0x080fe20000400000 */
[----:B------:R-:W-:Y:S01]  /*4a10*/  F2FP.BF16.F32.PACK_AB R25, RZ, R25 ;  /* 0x00000019ff19723e */ /* 0x000fe200000010ff */
[-C--:B------:R-:W-:Y:S01]  /*4a20*/  FMUL R29, R29, R74.reuse ;  /* 0x0000004a1d1d7220 */ /* 0x080fe20000400000 */
[----:B------:R-:W-:Y:S01]  /*4a30*/  ISETP.GT.AND P2, PT, R0, 0x8, P2 ;  /* 0x000000080000780c */ /* 0x000fe20001744270 */
[----:B------:R-:W-:Y:S01]  /*4a40*/  @P1 STG.E.U16 desc[UR36][R4.64], R24 ;  /* 0x0000001804001986 */ /* 0x000fe2000c101524 */
[----:B------:R-:W-:Y:S01]  /*4a50*/  ISETP.GT.AND P1, PT, R3, 0x8, PT ;  /* 0x000000080300780c */ /* 0x000fe20003f24270 */
[----:B------:R-:W-:Y:S01]  /*4a60*/  FMUL R30, R30, R74 ;  /* 0x0000004a1e1e7220 */ /* 0x000fe20000400000 */
[C---:B------:R-:W-:Y:S01]  /*4a70*/  SHF.L.U64.HI R7, R80.reuse, 0x1, R81 ;  /* 0x0000000150077819 */ /* 0x040fe20000010251 */
[----:B------:R-:W-:Y:S01]  /*4a80*/  @P0 STG.E.U16 desc[UR36][R4.64+0x2], R25 ;  /* 0x0000021904000986 */ /* 0x000fe2000c101524 */
[----:B------:R-:W-:Y:S01]  /*4a90*/  LEA R6, P5, R80, R4, 0x1 ;  /* 0x0000000450067211 */ /* 0x000fe200078a08ff */
[-C--:B------:R-:W-:Y:S01]  /*4aa0*/  FMUL R31, R31, R74.reuse ;  /* 0x0000004a1f1f7220 */ /* 0x080fe20000400000 */
[----:B------:R-:W-:Y:S01]  /*4ab0*/  ISETP.GT.AND P3, PT, R0, 0x8, P3 ;  /* 0x000000080000780c */ /* 0x000fe20001f64270 */
[-C--:B------:R-:W-:Y:S01]  /*4ac0*/  FMUL R32, R32, R74.reuse ;  /* 0x0000004a20207220 */ /* 0x080fe20000400000 */
[----:B------:R-:W-:Y:S01]  /*4ad0*/  ISETP.GT.AND P0, PT, R3, 0x9, PT ;  /* 0x000000090300780c */ /* 0x000fe20003f04270 */
[----:B------:R-:W-:Y:S01]  /*4ae0*/  IMAD.X R7, R7, 0x1, R5, P5 ;  /* 0x0000000107077824 */ /* 0x000fe200028e0605 */
[----:B------:R-:W-:Y:S01]  /*4af0*/  ISETP.GT.AND P4, PT, R0, RZ, P1 ;  /* 0x000000ff0000720c */ /* 0x000fe20000f84270 */
[----:B------:R-:W-:Y:S01]  /*4b00*/  FMUL R33, R33, R74 ;  /* 0x0000004a21217220 */ /* 0x000fe20000400000 */
[----:B------:R-:W-:Y:S01]  /*4b10*/  F2FP.BF16.F32.PACK_AB R26, RZ, R26 ;  /* 0x0000001aff1a723e */ /* 0x000fe200000010ff */
[-C--:B------:R-:W-:Y:S01]  /*4b20*/  FMUL R34, R34, R74.reuse ;  /* 0x0000004a22227220 */ /* 0x080fe20000400000 */
[----:B------:R-:W-:Y:S01]  /*4b30*/  ISETP.GT.AND P5, PT, R0, RZ, P0 ;  /* 0x000000ff0000720c */ /* 0x000fe200007a4270 */
[----:B------:R-:W-:Y:S01]  /*4b40*/  FMUL R35, R35, R74 ;  /* 0x0000004a23237220 */ /* 0x000fe20000400000 */
[----:B------:R-:W-:Y:S01]  /*4b50*/  F2FP.BF16.F32.PACK_AB R27, RZ, R27 ;  /* 0x0000001bff1b723e */ /* 0x000fe200000010ff */
[----:B------:R-:W-:Y:S01]  /*4b60*/  @P2 STG.E.U16 desc[UR36][R6.64], R26 ;  /* 0x0000001a06002986 */ /* 0x000fe2000c101524 */
[----:B------:R-:W-:Y:S01]  /*4b70*/  F2FP.BF16.F32.PACK_AB R28, RZ, R28 ;  /* 0x0000001cff1c723e */ /* 0x000fe200000010ff */
[-C--:B------:R-:W-:Y:S01]  /*4b80*/  FMUL R36, R36, R74.reuse ;  /* 0x0000004a24247220 */ /* 0x080fe20000400000 */
[C---:B------:R-:W-:Y:S01]  /*4b90*/  ISETP.GT.AND P2, PT, R0.reuse, 0x8, P1 ;  /* 0x000000080000780c */ /* 0x040fe20000f44270 */
[----:B------:R-:W-:Y:S01]  /*4ba0*/  @P3 STG.E.U16 desc[UR36][R6.64+0x2], R27 ;  /* 0x0000021b06003986 */ /* 0x000fe2000c101524 */
[----:B------:R-:W-:Y:S01]  /*4bb0*/  ISETP.GT.AND P1, PT, R3, 0x10, PT ;  /* 0x000000100300780c */ /* 0x000fe20003f24270 */
[-C--:B------:R-:W-:Y:S01]  /*4bc0*/  FMUL R37, R37, R74.reuse ;  /* 0x0000004a25257220 */ /* 0x080fe20000400000 */
[----:B------:R-:W-:Y:S01]  /*4bd0*/  F2FP.BF16.F32.PACK_AB R29, RZ, R29 ;  /* 0x0000001dff1d723e */ /* 0x000fe200000010ff */
[----:B------:R-:W-:Y:S01]  /*4be0*/  @P4 STG.E.U16 desc[UR36][R4.64+0x10], R28 ;  /* 0x0000101c04004986 */ /* 0x000fe2000c101524 */
[----:B------:R-:W-:Y:S01]  /*4bf0*/  ISETP.GT.AND P3, PT, R0, 0x8, P0 ;  /* 0x000000080000780c */ /* 0x000fe20000764270 */
[-C--:B------:R-:W-:Y:S01]  /*4c00*/  FMUL R38, R38, R74.reuse ;  /* 0x0000004a26267220 */ /* 0x080fe20000400000 */
[----:B------:R-:W-:Y:S01]  /*4c10*/  ISETP.GT.AND P0, PT, R3, 0x11, PT ;  /* 0x000000110300780c */ /* 0x000fe20003f04270 */
[----:B------:R-:W-:Y:S01]  /*4c20*/  @P5 STG.E.U16 desc[UR36][R4.64+0x12], R29 ;  /* 0x0000121d04005986 */ /* 0x000fe2000c101524 */
        /* <DEDUP_REMOVED lines=108> */
[----:B------:R-:W-:-:S02]  /*52f0*/  F2FP.BF16.F32.PACK_AB R52, RZ, R52 ;  /* 0x00000034ff34723e */ /* 0x000fc400000010ff */
[C---:B------:R-:W-:Y:S01]  /*5300*/  ISETP.GT.AND P2, PT, R0.reuse, 0x8, P1 ;  /* 0x000000080000780c */ /* 0x040fe20000f44270 */
[----:B------:R-:W-:Y:S01]  /*5310*/  @P3 STG.E.U16 desc[UR36][R6.64+0x62], R51 ;  /* 0x0000623306003986 */ /* 0x000fe2000c101524 */
[C---:B------:R-:W-:Y:S02]  /*5320*/  ISETP.GT.AND P1, PT, R3.reuse, 0x40, PT ;  /* 0x000000400300780c */ /* 0x040fe40003f24270 */
[----:B------:R-:W-:Y:S01]  /*5330*/  F2FP.BF16.F32.PACK_AB R53, RZ, R53 ;  /* 0x00000035ff35723e */ /* 0x000fe200000010ff */
[----:B------:R-:W-:Y:S01]  /*5340*/  @P4 STG.E.U16 desc[UR36][R4.64+0x70], R52 ;  /* 0x0000703404004986 */ /* 0x000fe2000c101524 */
[C---:B------:R-:W-:Y:S02]  /*5350*/  ISETP.GT.AND P3, PT, R0.reuse, 0x8, P0 ;  /* 0x000000080000780c */ /* 0x040fe40000764270 */
[----:B------:R-:W-:Y:S01]  /*5360*/  ISETP.GT.AND P0, PT, R3, 0x41, PT ;  /* 0x000000410300780c */ /* 0x000fe20003f04270 */
[----:B------:R-:W-:Y:S01]  /*5370*/  @P5 STG.E.U16 desc[UR36][R4.64+0x72], R53 ;  /* 0x0000723504005986 */ /* 0x000fe2000c101524 */
[----:B------:R-:W-:-:S02]  /*5380*/  ISETP.GT.AND P4, PT, R0, RZ, P1 ;  /* 0x000000ff0000720c */ /* 0x000fc40000f84270 */
[C---:B------:R-:W-:Y:S02]  /*5390*/  ISETP.GT.AND P5, PT, R0.reuse, RZ, P0 ;  /* 0x000000ff0000720c */ /* 0x040fe400007a4270 */
[----:B------:R-:W-:Y:S02]  /*53a0*/  F2FP.BF16.F32.PACK_AB R54, RZ, R54 ;  /* 0x00000036ff36723e */ /* 0x000fe400000010ff */
[----:B------:R-:W-:Y:S02]  /*53b0*/  F2FP.BF16.F32.PACK_AB R55, RZ, R55 ;  /* 0x00000037ff37723e */ /* 0x000fe400000010ff */
[----:B------:R-:W-:Y:S01]  /*53c0*/  F2FP.BF16.F32.PACK_AB R56, RZ, R56 ;  /* 0x00000038ff38723e */ /* 0x000fe200000010ff */
[----:B------:R-:W-:Y:S01]  /*53d0*/  @P2 STG.E.U16 desc[UR36][R6.64+0x70], R54 ;  /* 0x0000703606002986 */ /* 0x000fe2000c101524 */
[----:B------:R-:W-:Y:S02]  /*53e0*/  F2FP.BF16.F32.PACK_AB R57, RZ, R57 ;  /* 0x00000039ff39723e */ /* 0x000fe400000010ff */
[C---:B------:R-:W-:Y:S01]  /*53f0*/  ISETP.GT.AND P1, PT, R0.reuse, 0x8, P1 ;  /* 0x000000080000780c */ /* 0x040fe20000f24270 */
[----:B------:R-:W-:Y:S01]  /*5400*/  @P3 STG.E.U16 desc[UR36][R6.64+0x72], R55 ;  /* 0x0000723706003986 */ /* 0x000fe2000c101524 */
[----:B------:R-:W-:-:S02]  /*5410*/  ISETP.GT.AND P2, PT, R0, 0x8, P0 ;  /* 0x000000080000780c */ /* 0x000fc40000744270 */
[----:B------:R-:W-:Y:S01]  /*5420*/  F2FP.BF16.F32.PACK_AB R58, RZ, R58 ;  /* 0x0000003aff3a723e */ /* 0x000fe200000010ff */
[----:B------:R-:W-:Y:S01]  /*5430*/  @P4 STG.E.U16 desc[UR36][R4.64+0x80], R56 ;  /* 0x0000803804004986 */ /* 0x000fe2000c101524 */
[C---:B------:R-:W-:Y:S02]  /*5440*/  ISETP.GT.AND P4, PT, R3.reuse, 0x48, PT ;  /* 0x000000480300780c */ /* 0x040fe40003f84270 */
[----:B------:R-:W-:Y:S01]  /*5450*/  ISETP.GT.AND P0, PT, R3, 0x49, PT ;  /* 0x000000490300780c */ /* 0x000fe20003f04270 */
[----:B------:R-:W-:Y:S01]  /*5460*/  @P5 STG.E.U16 desc[UR36][R4.64+0x82], R57 ;  /* 0x0000823904005986 */ /* 0x000fe2000c101524 */
[----:B------:R-:W-:Y:S02]  /*5470*/  ISETP.GT.AND P5, PT, R0, RZ, P4 ;  /* 0x000000ff0000720c */ /* 0x000fe400027a4270 */
[----:B------:R-:W-:Y:S01]  /*5480*/  F2FP.BF16.F32.PACK_AB R59, RZ, R59 ;  /* 0x0000003bff3b723e */ /* 0x000fe200000010ff */
[----:B------:R-:W-:Y:S01]  /*5490*/  @P1 STG.E.U16 desc[UR36][R6.64+0x80], R58 ;  /* 0x0000803a06001986 */ /* 0x000fe2000c101524 */
[----:B------:R-:W-:-:S02]  /*54a0*/  F2FP.BF16.F32.PACK_AB R60, RZ, R60 ;  /* 0x0000003cff3c723e */ /* 0x000fc400000010ff */
[C---:B------:R-:W-:Y:S01]  /*54b0*/  ISETP.GT.AND P3, PT, R0.reuse, RZ, P0 ;  /* 0x000000ff0000720c */ /* 0x040fe20000764270 */
[----:B------:R-:W-:Y:S01]  /*54c0*/  @P2 STG.E.U16 desc[UR36][R6.64+0x82], R59 ;  /* 0x0000823b06002986 */ /* 0x000fe2000c101524 */
[C---:B------:R-:W-:Y:S02]  /*54d0*/  ISETP.GT.AND P4, PT, R0.reuse, 0x8, P4 ;  /* 0x000000080000780c */ /* 0x040fe40002784270 */
[----:B------:R-:W-:Y:S02]  /*54e0*/  F2FP.BF16.F32.PACK_AB R61, RZ, R61 ;  /* 0x0000003dff3d723e */ /* 0x000fe400000010ff */
[----:B------:R-:W-:Y:S01]  /*54f0*/  F2FP.BF16.F32.PACK_AB R62, RZ, R62 ;  /* 0x0000003eff3e723e */ /* 0x000fe200000010ff */
[----:B------:R-:W-:Y:S01]  /*5500*/  @P5 STG.E.U16 desc[UR36][R4.64+0x90], R60 ;  /* 0x0000903c04005986 */ /* 0x000fe2000c101524 */
[----:B------:R-:W-:Y:S02]  /*5510*/  ISETP.GT.AND P5, PT, R0, 0x8, P0 ;  /* 0x000000080000780c */ /* 0x000fe400007a4270 */
[----:B------:R-:W-:-:S02]  /*5520*/  F2FP.BF16.F32.PACK_AB R63, RZ, R63 ;  /* 0x0000003fff3f723e */ /* 0x000fc400000010ff */
[C---:B------:R-:W-:Y:S01]  /*5530*/  ISETP.GT.AND P2, PT, R3.reuse, 0x51, PT ;  /* 0x000000510300780c */ /* 0x040fe20003f44270 */
[----:B------:R-:W-:Y:S01]  /*5540*/  @P3 STG.E.U16 desc[UR36][R4.64+0x92], R61 ;  /* 0x0000923d04003986 */ /* 0x000fe2000c101524 */
[----:B------:R-:W-:Y:S02]  /*5550*/  ISETP.GT.AND P3, PT, R3, 0x50, PT ;  /* 0x000000500300780c */ /* 0x000fe40003f64270 */
[----:B------:R-:W-:Y:S01]  /*5560*/  F2FP.BF16.F32.PACK_AB R64, RZ, R64 ;  /* 0x00000040ff40723e */ /* 0x000fe200000010ff */
[----:B------:R-:W-:Y:S01]  /*5570*/  @P4 STG.E.U16 desc[UR36][R6.64+0x90], R62 ;  /* 0x0000903e06004986 */ /* 0x000fe2000c101524 */
[C---:B------:R-:W-:Y:S02]  /*5580*/  ISETP.GT.AND P4, PT, R0.reuse, RZ, P2 ;  /* 0x000000ff0000720c */ /* 0x040fe40001784270 */
[----:B------:R-:W-:Y:S01]  /*5590*/  F2FP.BF16.F32.PACK_AB R65, RZ, R65 ;  /* 0x00000041ff41723e */ /* 0x000fe200000010ff */
[----:B------:R-:W-:Y:S01]  /*55a0*/  @P5 STG.E.U16 desc[UR36][R6.64+0x92], R63 ;  /* 0x0000923f06005986 */ /* 0x000fe2000c101524 */
[----:B------:R-:W-:-:S02]  /*55b0*/  ISETP.GT.AND P5, PT, R0, RZ, P3 ;  /* 0x000000ff0000720c */ /* 0x000fc40001fa4270 */
[C---:B------:R-:W-:Y:S02]  /*55c0*/  ISETP.GT.AND P1, PT, R3.reuse, 0x58, PT ;  /* 0x000000580300780c */ /* 0x040fe40003f24270 */
[----:B------:R-:W-:Y:S02]  /*55d0*/  ISETP.GT.AND P0, PT, R3, 0x59, PT ;  /* 0x000000590300780c */ /* 0x000fe40003f04270 */
[C---:B------:R-:W-:Y:S02]  /*55e0*/  ISETP.GT.AND P3, PT, R0.reuse, 0x8, P3 ;  /* 0x000000080000780c */ /* 0x040fe40001f64270 */
[C---:B------:R-:W-:Y:S02]  /*55f0*/  ISETP.GT.AND P2, PT, R0.reuse, 0x8, P2 ;  /* 0x000000080000780c */ /* 0x040fe40001744270 */
[----:B------:R-:W-:Y:S02]  /*5600*/  F2FP.BF16.F32.PACK_AB R66, RZ, R66 ;  /* 0x00000042ff42723e */ /* 0x000fe400000010ff */
[----:B------:R-:W-:Y:S01]  /*5610*/  F2FP.BF16.F32.PACK_AB R67, RZ, R67 ;  /* 0x00000043ff43723e */ /* 0x000fe200000010ff */
[----:B------:R-:W-:Y:S01]  /*5620*/  @P5 STG.E.U16 desc[UR36][R4.64+0xa0], R64 ;  /* 0x0000a04004005986 */ /* 0x000fe2000c101524 */
[----:B------:R-:W-:-:S02]  /*5630*/  ISETP.GT.AND P5, PT, R0, RZ, P0 ;  /* 0x000000ff0000720c */ /* 0x000fc400007a4270 */
[C---:B------:R-:W-:Y:S01]  /*5640*/  ISETP.GT.AND P0, PT, R0.reuse, 0x8, P0 ;  /* 0x000000080000780c */ /* 0x040fe20000704270 */
[----:B------:R-:W-:Y:S01]  /*5650*/  @P4 STG.E.U16 desc[UR36][R4.64+0xa2], R65 ;  /* 0x0000a24104004986 */ /* 0x000fe2000c101524 */
[C---:B------:R-:W-:Y:S02]  /*5660*/  ISETP.GT.AND P4, PT, R0.reuse, RZ, P1 ;  /* 0x000000ff0000720c */ /* 0x040fe40000f84270 */
[----:B------:R-:W-:Y:S01]  /*5670*/  ISETP.GT.AND P1, PT, R0, 0x8, P1 ;  /* 0x000000080000780c */ /* 0x000fe20000f24270 */
[----:B------:R-:W-:Y:S01]  /*5680*/  @P3 STG.E.U16 desc[UR36][R6.64+0xa0], R66 ;  /* 0x0000a04206003986 */ /* 0x000fe2000c101524 */
[----:B------:R-:W-:Y:S02]  /*5690*/  F2FP.BF16.F32.PACK_AB R68, RZ, R68 ;  /* 0x00000044ff44723e */ /* 0x000fe400000010ff */
[----:B------:R-:W-:Y:S01]  /*56a0*/  F2FP.BF16.F32.PACK_AB R69, RZ, R69 ;  /* 0x00000045ff45723e */ /* 0x000fe200000010ff */
[----:B------:R-:W-:Y:S01]  /*56b0*/  @P2 STG.E.U16 desc[UR36][R6.64+0xa2], R67 ;  /* 0x0000a24306002986 */ /* 0x000fe2000c101524 */
[----:B------:R-:W-:-:S02]  /*56c0*/  F2FP.BF16.F32.PACK_AB R70, RZ, R70 ;  /* 0x00000046ff46723e */ /* 0x000fc400000010ff */
[----:B------:R-:W-:-:S03]  /*56d0*/  F2FP.BF16.F32.PACK_AB R71, RZ, R71 ;  /* 0x00000047ff47723e */ /* 0x000fc600000010ff */
[----:B------:R-:W-:Y:S04]  /*56e0*/  @P4 STG.E.U16 desc[UR36][R4.64+0xb0], R68 ;  /* 0x0000b04404004986 */ /* 0x000fe8000c101524 */
[----:B------:R0:W-:Y:S02]  /*56f0*/  @P5 STG.E.U16 desc[UR36][R4.64+0xb2], R69 ;  /* 0x0000b24504005986 */ /* 0x0001e4000c101524 */
[----:B0-----:R-:W-:Y:S02]  /*5700*/  @P1 IMAD.MOV.U32 R4, RZ, RZ, R6 ;  /* 0x000000ffff041224 */ /* 0x001fe400078e0006 */
[----:B------:R-:W-:-:S05]  /*5710*/  @P1 IMAD.MOV.U32 R5, RZ, RZ, R7 ;  /* 0x000000ffff051224 */ /* 0x000fca00078e0007 */
[----:B------:R0:W-:Y:S04]  /*5720*/  @P1 STG.E.U16 desc[UR36][R4.64+0xb0], R70 ;  /* 0x0000b04604001986 */ /* 0x0001e8000c101524 */
[----:B------:R0:W-:Y:S02]  /*5730*/  @P0 STG.E.U16 desc[UR36][R6.64+0xb2], R71 ;  /* 0x0000b24706000986 */ /* 0x0001e4000c101524 */
.L_x_133:
[----:B------:R-:W-:Y:S05]  /*5740*/  BSYNC B0 ;  /* 0x0000000000007941 */ /* 0x000fea0003800000 */
.L_x_39:
[----:B0-----:R-:W2:Y:S01]  /*5750*/  LDL.64 R4, [R1] ;  /* 0x0000000001047983 */ /* 0x001ea20000100a00 */
[----:B------:R-:W-:Y:S01]  /*5760*/  ULDC.64 UR4, c[0x0][0x650] ;  /* 0x0001940000047ab9 */ /* 0x000fe20000000a00 */
[----:B------:R-:W-:Y:S02]  /*5770*/  IMAD.U32 R0, RZ, RZ, UR45 ;  /* 0x0000002dff007e24 */ /* 0x000fe4000f8e00ff */
[----:B------:R-:W-:Y:S02]  /*5780*/  IMAD.MOV.U32 R22, RZ, RZ, -0x1 ;  /* 0xffffffffff167424 */ /* 0x000fe400078e00ff */
[----:B------:R0:W-:Y:S01]  /*5790*/  SYNCS.ARRIVE.TRANS64.A1T0 RZ, [R0+UR47], RZ ;  /* 0x000000ff00ff79a7 */ /* 0x0001e2000810002f */
[----:B-----5:R-:W-:Y:S02]  /*57a0*/  IMAD.MOV.U32 R18, RZ, RZ, -0x1 ;  /* 0xffffffffff127424 */ /* 0x020fe400078e00ff */
[----:B------:R-:W-:Y:S01]  /*57b0*/  IMAD.MOV.U32 R19, RZ, RZ, -0x1 ;  /* 0xffffffffff137424 */ /* 0x000fe200078e00ff */
[----:B0-----:R-:W-:-:S02]  /*57c0*/  PRMT R0, RZ, 0x7610, R0 ;  /* 0x00007610ff007816 */ /* 0x001fc40000000000 */
[----:B--2---:R-:W-:-:S05]  /*57d0*/  LEA R16, P0, R4, R16, 0x1 ;  /* 0x0000001004107211 */ /* 0x004fca00078008ff */
[----:B------:R-:W-:Y:S01]  /*57e0*/  IMAD.X R17, R84, 0x1, R17, P0 ;  /* 0x0000000154117824 */ /* 0x000fe200000e0611 */
[----:B------:R-:W-:-:S04]  /*57f0*/  ISETP.GE.U32.AND P0, PT, R16, UR4, PT ;  /* 0x0000000410007c0c */ /* 0x000fc8000bf06070 */
[----:B------:R-:W-:-:S13]  /*5800*/  ISETP.GE.U32.AND.EX P0, PT, R17, UR5, PT, P0 ;  /* 0x0000000511007c0c */ /* 0x000fda000bf06100 */
[----:B------:R-:W-:Y:S05]  /*5810*/  @P0 BRA `(.L_x_134) ;  /* 0x00000004004c0947 */ /* 0x000fea0003800000 */
[----:B-1----:R-:W0:Y:S01]  /*5820*/  LDC.64 R10, c[0x0][0x628] ;  /* 0x00018a00ff0a7b82 */ /* 0x002e220000000a00 */
[----:B------:R-:W1:Y:S01]  /*5830*/  S2R R12, SR_CTAID.X ;  /* 0x00000000000c7919 */ /* 0x000e620000002500 */
[----:B------:R-:W-:Y:S02]  /*5840*/  IMAD.MOV.U32 R8, RZ, RZ, R16 ;  /* 0x000000ffff087224 */ /* 0x000fe400078e0010 */
[----:B------:R-:W-:Y:S01]  /*5850*/  IMAD.MOV.U32 R9, RZ, RZ, R17 ;  /* 0x000000ffff097224 */ /* 0x000fe200078e0011 */
[----:B------:R-:W2:Y:S03]  /*5860*/  S2R R18, SR_CTAID.Y ;  /* 0x0000000000127919 */ /* 0x000ea60000002600 */
[----:B------:R-:W1:Y:S08]  /*5870*/  LDC R0, c[0x0][0x630] ;  /* 0x00018c00ff007b82 */ /* 0x000e700000000800 */
[----:B------:R-:W1:Y:S01]  /*5880*/  LDC.64 R14, c[0x0][0x620] ;  /* 0x00018800ff0e7b82 */ /* 0x000e620000000a00 */
[----:B0-----:R-:W-:-:S04]  /*5890*/  ISETP.NE.U32.AND P0, PT, R10, RZ, PT ;  /* 0x000000ff0a00720c */ /* 0x001fc80003f05070 */
[----:B------:R-:W-:-:S13]  /*58a0*/  ISETP.NE.AND.EX P0, PT, R11, RZ, PT, P0 ;  /* 0x000000ff0b00720c */ /* 0x000fda0003f05300 */
[----:B-12---:R-:W-:Y:S05]  /*58b0*/  @!P0 BRA `(.L_x_135) ;  /* 0x0000000000288947 */ /* 0x006fea0003800000 */
[----:B------:R-:W0:Y:S02]  /*58c0*/  LDC R3, c[0x0][0x634] ;  /* 0x00018d00ff037b82 */ /* 0x000e240000000800 */
[----:B0-----:R-:W-:-:S05]  /*58d0*/  IADD3 R3, P0, R16, R3, RZ ;  /* 0x0000000310037210 */ /* 0x001fca0007f1e0ff */
[----:B------:R-:W-:-:S04]  /*58e0*/  IMAD.X R13, RZ, RZ, R17, P0 ;  /* 0x000000ffff0d7224 */ /* 0x000fc800000e0611 */
[----:B------:R-:W-:-:S04]  /*58f0*/  IMAD.WIDE.U32 R4, R13, R10, RZ ;  /* 0x0000000a0d047225 */ /* 0x000fc800078e00ff */
[----:B---34-:R-:W-:-:S04]  /*5900*/  IMAD.WIDE.U32 R6, P0, R3, R11, R4 ;  /* 0x0000000b03067225 */ /* 0x018fc80007800004 */
[----:B------:R-:W-:-:S04]  /*5910*/  IMAD.WIDE.U32 R4, R3, R10, RZ ;  /* 0x0000000a03047225 */ /* 0x000fc800078e00ff */
[----:B------:R-:W-:Y:S01]  /*5920*/  IMAD.X R9, RZ, RZ, RZ, P0 ;  /* 0x000000ffff097224 */ /* 0x000fe200000e06ff */
[----:B------:R-:W-:Y:S01]  /*5930*/  IADD3 RZ, P0, R5, R6, RZ ;  /* 0x0000000605ff7210 */ /* 0x000fe20007f1e0ff */
[----:B------:R-:W-:-:S04]  /*5940*/  IMAD.MOV.U32 R8, RZ, RZ, R7 ;  /* 0x000000ffff087224 */ /* 0x000fc800078e0007 */
[----:B------:R-:W-:-:S08]  /*5950*/  IMAD.WIDE.U32.X R8, R13, R11, R8, P0 ;  /* 0x0000000b0d087225 */ /* 0x000fd000000e0408 */
.L_x_135:
[-CC-:B------:R-:W-:Y:S01]  /*5960*/  SHF.R.U64 R19, R8, R0.reuse, R9.reuse ;  /* 0x0000000008137219 */ /* 0x180fe20000001209 */
[----:B------:R-:W0:Y:S01]  /*5970*/  LDC.64 R24, c[0x0][0x640] ;  /* 0x00019000ff187b82 */ /* 0x000e220000000a00 */
[----:B------:R-:W-:Y:S01]  /*5980*/  SHF.R.U32.HI R0, RZ, R0, R9 ;  /* 0x00000000ff007219 */ /* 0x000fe20000011609 */
[----:B------:R-:W-:Y:S01]  /*5990*/  ULDC UR4, c[0x0][0x150] ;  /* 0x0000540000047ab9 */ /* 0x000fe20000000800 */
[----:B------:R-:W-:Y:S02]  /*59a0*/  IADD3 R3, P0, RZ, -R19, RZ ;  /* 0x80000013ff037210 */ /* 0x000fe40007f1e0ff */
[----:B---34-:R-:W-:-:S03]  /*59b0*/  I2FP.F32.U32 R7, R12 ;  /* 0x0000000c00077245 */ /* 0x018fc60000201000 */
[----:B------:R-:W1:Y:S01]  /*59c0*/  LDC R6, c[0x0][0x618] ;  /* 0x00018600ff067b82 */ /* 0x000e620000000800 */
[----:B------:R-:W-:Y:S02]  /*59d0*/  IMAD.X R5, RZ, RZ, ~R0, P0 ;  /* 0x000000ffff057224 */ /* 0x000fe400000e0e00 */
[----:B------:R-:W-:Y:S01]  /*59e0*/  FMUL R7, R7, UR4 ;  /* 0x0000000407077c20 */ /* 0x000fe20008400000 */
[----:B------:R-:W-:Y:S01]  /*59f0*/  ULDC UR4, c[0x0][0x154] ;  /* 0x0000550000047ab9 */ /* 0x000fe20000000800 */
[-C--:B------:R-:W-:Y:S02]  /*5a00*/  IMAD R0, R5, R14.reuse, RZ ;  /* 0x0000000e05007224 */ /* 0x080fe400078e02ff */
[C---:B------:R-:W-:Y:S01]  /*5a10*/  IMAD.WIDE.U32 R4, R3.reuse, R14, R16 ;  /* 0x0000000e03047225 */ /* 0x040fe200078e0010 */
[----:B------:R-:W2:Y:S01]  /*5a20*/  LDC R8, c[0x0][0x608] ;  /* 0x00018200ff087b82 */ /* 0x000ea20000000800 */
[----:B------:R-:W3:Y:S02]  /*5a30*/  F2I.U32.TRUNC.NTZ R7, R7 ;  /* 0x0000000700077305 */ /* 0x000ee4000020f000 */
[----:B------:R-:W-:Y:S01]  /*5a40*/  IMAD R3, R3, R15, R0 ;  /* 0x0000000f03037224 */ /* 0x000fe200078e0200 */
[----:B------:R-:W-:-:S03]  /*5a50*/  I2FP.F32.U32 R0, R18 ;  /* 0x0000001200007245 */ /* 0x000fc60000201000 */
[----:B------:R-:W-:Y:S01]  /*5a60*/  IMAD.IADD R3, R5, 0x1, R3 ;  /* 0x0000000105037824 */ /* 0x000fe200078e0203 */
[----:B------:R-:W4:Y:S01]  /*5a70*/  LDC R11, c[0x0][0x658] ;  /* 0x00019600ff0b7b82 */ /* 0x000f220000000800 */
[----:B0-----:R-:W-:-:S04]  /*5a80*/  ISETP.NE.U32.AND P0, PT, R24, RZ, PT ;  /* 0x000000ff1800720c */ /* 0x001fc80003f05070 */
[----:B------:R-:W-:-:S03]  /*5a90*/  ISETP.NE.AND.EX P0, PT, R25, RZ, PT, P0 ;  /* 0x000000ff1900720c */ /* 0x000fc60003f05300 */
[----:B------:R-:W0:Y:S01]  /*5aa0*/  LDC R9, c[0x0][0x144] ;  /* 0x00005100ff097b82 */ /* 0x000e220000000800 */
[-C--:B-1----:R-:W-:Y:S01]  /*5ab0*/  SHF.R.U64 R10, R4, R6.reuse, R3 ;  /* 0x00000006040a7219 */ /* 0x082fe20000001203 */
[----:B---3--:R-:W-:Y:S01]  /*5ac0*/  IMAD.MOV R7, RZ, RZ, -R7 ;  /* 0x000000ffff077224 */ /* 0x008fe200078e0a07 */
[----:B------:R-:W-:Y:S01]  /*5ad0*/  SHF.R.U32.HI R3, RZ, R6, R3 ;  /* 0x00000006ff037219 */ /* 0x000fe20000011603 */
[----:B------:R-:W-:-:S04]  /*5ae0*/  FMUL R6, R0, UR4 ;  /* 0x0000000400067c20 */ /* 0x000fc80008400000 */
[----:B------:R-:W1:Y:S01]  /*5af0*/  LDC R21, c[0x0][0x148] ;  /* 0x00005200ff157b82 */ /* 0x000e620000000800 */
[----:B------:R3:W0:Y:S01]  /*5b00*/  F2I.U32.TRUNC.NTZ R14, R6 ;  /* 0x00000006000e7305 */ /* 0x000622000020f000 */
[-CC-:B--2---:R-:W-:Y:S02]  /*5b10*/  SHF.R.U64 R13, R10, R8.reuse, R3.reuse ;  /* 0x000000080a0d7219 */ /* 0x184fe40000001203 */
[----:B------:R-:W-:-:S04]  /*5b20*/  SHF.R.U32.HI R0, RZ, R8, R3 ;  /* 0x00000008ff007219 */ /* 0x000fc80000011603 */
[----:B------:R-:W2:Y:S01]  /*5b30*/  LDC R20, c[0x0][0x648] ;  /* 0x00019200ff147b82 */ /* 0x000ea20000000800 */
[-CC-:B----4-:R-:W-:Y:S02]  /*5b40*/  SHF.R.U64 R15, R13, R11.reuse, R0.reuse ;  /* 0x0000000b0d0f7219 */ /* 0x190fe40000001200 */
[----:B------:R-:W-:-:S03]  /*5b50*/  SHF.R.U32.HI R5, RZ, R11, R0 ;  /* 0x0000000bff057219 */ /* 0x000fc60000011600 */
[----:B------:R-:W-:Y:S02]  /*5b60*/  IMAD.MOV.U32 R4, RZ, RZ, R15 ;  /* 0x000000ffff047224 */ /* 0x000fe400078e000f */
[----:B------:R-:W4:Y:S01]  /*5b70*/  LDC R26, c[0x0][0x638] ;  /* 0x00018e00ff1a7b82 */ /* 0x000f220000000800 */
[----:B0-----:R-:W-:-:S07]  /*5b80*/  IMAD R22, R9, R7, R12 ;  /* 0x0000000709167224 */ /* 0x001fce00078e020c */
[----:B------:R-:W0:Y:S08]  /*5b90*/  LDC R27, c[0x0][0x610] ;  /* 0x00018400ff1b7b82 */ /* 0x000e300000000800 */
[----:B------:R-:W0:Y:S01]  /*5ba0*/  LDC R28, c[0x0][0x600] ;  /* 0x00018000ff1c7b82 */ /* 0x000e220000000800 */
[----:B-123--:R-:W-:Y:S05]  /*5bb0*/  @!P0 BRA `(.L_x_136) ;  /* 0x0000000000288947 */ /* 0x00efea0003800000 */
[----:B------:R-:W1:Y:S02]  /*5bc0*/  LDC R0, c[0x0][0x64c] ;  /* 0x00019300ff007b82 */ /* 0x000e640000000800 */
[----:B-1----:R-:W-:-:S05]  /*5bd0*/  IADD3 R3, P0, R15, R0, RZ ;  /* 0x000000000f037210 */ /* 0x002fca0007f1e0ff */
        /* <DEDUP_REMOVED lines=8> */
.L_x_136:
[----:B------:R-:W-:Y:S01]  /*5c60*/  ISETP.NE.AND P0, PT, R2, 0x1, PT ;  /* 0x000000010200780c */ /* 0x000fe20003f05270 */
[----:B------:R-:W-:Y:S01]  /*5c70*/  IMAD.MOV R14, RZ, RZ, -R14 ;  /* 0x000000ffff0e7224 */ /* 0x000fe200078e0a0e */
[----:B------:R-:W-:Y:S02]  /*5c80*/  SHF.R.U64 R0, R4, R20, R5 ;  /* 0x0000001404007219 */ /* 0x000fe40000001205 */
[----:B------:R-:W-:Y:S02]  /*5c90*/  LOP3.LUT R3, R13, R86, RZ, 0xc0, !PT ;  /* 0x000000560d037212 */ /* 0x000fe400078ec0ff */
[----:B------:R-:W-:Y:S01]  /*5ca0*/  LOP3.LUT R5, R10, R85, RZ, 0xc0, !PT ;  /* 0x000000550a057212 */ /* 0x000fe200078ec0ff */
[----:B------:R-:W-:Y:S02]  /*5cb0*/  IMAD.MOV R4, RZ, RZ, -R0 ;  /* 0x000000ffff047224 */ /* 0x000fe400078e0a00 */
[----:B------:R-:W-:Y:S02]  /*5cc0*/  IMAD R3, R82, R0, R3 ;  /* 0x0000000052037224 */ /* 0x000fe400078e0203 */
[----:B----4-:R-:W-:-:S02]  /*5cd0*/  IMAD R0, R4, R26, R15 ;  /* 0x0000001a04007224 */ /* 0x010fc400078e020f */
[----:B------:R-:W-:Y:S02]  /*5ce0*/  @P0 IMAD R22, R21, R14, R18 ;  /* 0x0000000e15160224 */ /* 0x000fe400078e0212 */
[----:B------:R-:W-:Y:S02]  /*5cf0*/  IMAD.MOV.U32 R4, RZ, RZ, 0x1 ;  /* 0x00000001ff047424 */ /* 0x000fe400078e00ff */
[----:B0-----:R-:W-:Y:S02]  /*5d00*/  IMAD R22, R3, R27, R22 ;  /* 0x0000001b03167224 */ /* 0x001fe400078e0216 */
[----:B------:R-:W-:Y:S01]  /*5d10*/  IMAD R3, R0, R28, R5 ;  /* 0x0000001c00037224 */ /* 0x000fe200078e0205 */
[----:B------:R-:W-:-:S04]  /*5d20*/  PRMT R0, R4, 0x7610, R0 ;  /* 0x0000761004007816 */ /* 0x000fc80000000000 */
[----:B------:R-:W-:Y:S02]  /*5d30*/  SEL R18, R3, R22, !P0 ;  /* 0x0000001603127207 */ /* 0x000fe40004000000 */
[----:B------:R-:W-:-:S07]  /*5d40*/  SEL R22, R22, R3, !P0 ;  /* 0x0000000316167207 */ /* 0x000fce0004000000 */
.L_x_134:
[----:B------:R-:W-:Y:S01]  /*5d50*/  UIMAD.WIDE.U32 UR4, UR39, 0x6c16c16d, URZ ;  /* 0x6c16c16d270478a5 */ /* 0x000fe2000f8e003f */
[----:B------:R-:W-:Y:S02]  /*5d60*/  LOP3.LUT P0, RZ, R0, 0xff, RZ, 0xc0, !PT ;  /* 0x000000ff00ff7812 */ /* 0x000fe4000780c0ff */
[----:B------:R-:W-:Y:S01]  /*5d70*/  LOP3.LUT R89, R89, 0x1, RZ, 0x3c, !PT ;  /* 0x0000000159597812 */ /* 0x000fe200078e3cff */
[----:B------:R-:W-:-:S04]  /*5d80*/  UIADD3 UR4, UR39, -UR5, URZ ;  /* 0x8000000527047290 */ /* 0x000fc8000fffe03f */
[----:B------:R-:W-:-:S04]  /*5d90*/  ULEA.HI UR4, UR4, UR5, URZ, 0x1f ;  /* 0x0000000504047291 */ /* 0x000fc8000f8ff83f */
[----:B------:R-:W-:-:S04]  /*5da0*/  USHF.R.U32.HI UR4, URZ, 0x5, UR4 ;  /* 0x000000053f047899 */ /* 0x000fc80008011604 */
[----:B------:R-:W-:Y:S01]  /*5db0*/  UIMAD UR39, UR4, -0x2d, UR39 ;  /* 0xffffffd3042778a4 */ /* 0x000fe2000f8e0227 */
[----:B------:R-:W-:Y:S11]  /*5dc0*/  @P0 BRA `(.L_x_137) ;  /* 0xffffffbc00e80947 */ /* 0x000ff6000383ffff */
[----:B------:R-:W-:Y:S05]  /*5dd0*/  EXIT ;  /* 0x000000000000794d */ /* 0x000fea0003800000 */
.L_x_18:
[----:B------:R-:W-:-:S08]  /*5de0*/  ISETP.NE.AND P0, PT, R9, RZ, PT ;  /* 0x000000ff0900720c */ /* 0x000fd00003f05270 */
[----:B0-----:R-:W0:-:S00]  /*5df0*/  USETMAXREG.DEALLOC.CTAPOOL 0x28 ;  /* 0x00000028000079c8 */ /* 0x001e0000080e0500 */
[----:B------:R-:W-:Y:S05]  /*5e00*/  @P0 EXIT ;  /* 0x000000000000094d */ /* 0x000fea0003800000 */
[----:B0-----:R-:W-:Y:S01]  /*5e10*/  LOP3.LUT P0, RZ, R3, 0xff, RZ, 0xc0, !PT ;  /* 0x000000ff03ff7812 */ /* 0x001fe2000780c0ff */
[----:B------:R-:W-:Y:S02]  /*5e20*/  IMAD.MOV.U32 R3, RZ, RZ, 0x1 ;  /* 0x00000001ff037424 */ /* 0x000fe400078e00ff */
[----:B------:R-:W-:-:S10]  /*5e30*/  IMAD.MOV.U32 R8, RZ, RZ, RZ ;  /* 0x000000ffff087224 */ /* 0x000fd400078e00ff */
[----:B------:R-:W-:Y:S05]  /*5e40*/  @!P0 BRA `(.L_x_138) ;  /* 0x0000000c002c8947 */ /* 0x000fea0003800000 */
[----:B------:R-:W0:Y:S01]  /*5e50*/  S2R R11, SR_CgaCtaId ;  /* 0x00000000000b7919 */ /* 0x000e220000008800 */
[----:B------:R-:W-:Y:S01]  /*5e60*/  LOP3.LUT P0, RZ, R4, 0x1f, RZ, 0xc0, !PT ;  /* 0x0000001f04ff7812 */ /* 0x000fe2000780c0ff */
[----:B------:R-:W-:Y:S01]  /*5e70*/  ULDC UR5, c[0x0][0x658] ;  /* 0x0001960000057ab9 */ /* 0x000fe20000000800 */
[----:B------:R-:W-:Y:S01]  /*5e80*/  UMOV UR6, 0xffffffff ;  /* 0xffffffff00067882 */ /* 0x000fe20000000000 */
[----:B------:R-:W-:Y:S01]  /*5e90*/  BSSY B0, `(.L_x_138) ;  /* 0x00000c6000007945 */ /* 0x000fe20003800000 */
[----:B------:R-:W-:Y:S01]  /*5ea0*/  USHF.L.U32 UR6, UR6, UR5, URZ ;  /* 0x0000000506067299 */ /* 0x000fe2000800063f */
[C---:B------:R-:W-:Y:S01]  /*5eb0*/  ISETP.NE.AND P2, PT, R5.reuse, RZ, PT ;  /* 0x000000ff0500720c */ /* 0x040fe20003f45270 */
[----:B------:R-:W-:Y:S01]  /*5ec0*/  IMAD.MOV.U32 R10, RZ, RZ, 0x1 ;  /* 0x00000001ff0a7424 */ /* 0x000fe200078e00ff */
[----:B------:R-:W-:Y:S01]  /*5ed0*/  ISETP.NE.OR P0, PT, R5, RZ, !P0 ;  /* 0x000000ff0500720c */ /* 0x000fe20004705670 */
[----:B------:R-:W-:Y:S01]  /*5ee0*/  IMAD.MOV.U32 R3, RZ, RZ, 0x1 ;  /* 0x00000001ff037424 */ /* 0x000fe200078e00ff */
[----:B------:R-:W-:Y:S01]  /*5ef0*/  LOP3.LUT R9, R23, 0x2, RZ, 0xfc, !PT ;  /* 0x0000000217097812 */ /* 0x000fe200078efcff */
[----:B------:R-:W-:Y:S01]  /*5f00*/  IMAD.MOV.U32 R8, RZ, RZ, RZ ;  /* 0x000000ffff087224 */ /* 0x000fe200078e00ff */
[----:B------:R-:W-:Y:S01]  /*5f10*/  ULDC UR4, c[0x0][0x600] ;  /* 0x0001800000047ab9 */ /* 0x000fe20000000800 */
[----:B------:R-:W-:Y:S01]  /*5f20*/  UMOV UR7, 0x1 ;  /* 0x0000000100077882 */ /* 0x000fe20000000000 */
[----:B------:R-:W-:-:S02]  /*5f30*/  UIADD3 UR19, UR40, 0x1, URZ ;  /* 0x0000000128137890 */ /* 0x000fc4000fffe03f */
[----:B------:R-:W-:Y:S02]  /*5f40*/  UIADD3 UR15, UR4, -0x1, URZ ;  /* 0xffffffff040f7890 */ /* 0x000fe4000fffe03f */
[----:B------:R-:W-:Y:S02]  /*5f50*/  USHF.L.U32 UR17, UR7, UR5, URZ ;  /* 0x0000000507117299 */ /* 0x000fe4000800063f */
[----:B------:R-:W-:Y:S01]  /*5f60*/  ULOP3.LUT UR16, URZ, UR6, URZ, 0x33, !UPT ;  /* 0x000000063f107292 */ /* 0x000fe2000f8e333f */
[----:B------:R-:W-:Y:S01]  /*5f70*/  ULDC.64 UR20, c[0x0][0x198] ;  /* 0x0000660000147ab9 */ /* 0x000fe20000000a00 */
[----:B0-----:R-:W-:-:S10]  /*5f80*/  LOP3.LUT R11, R11, 0x1, RZ, 0xc0, !PT ;  /* 0x000000010b0b7812 */ /* 0x001fd400078ec0ff */
.L_x_150:
[----:B------:R-:W-:-:S03]  /*5f90*/  UMOV UR4, 0xffffffff ;  /* 0xffffffff00047882 */ /* 0x000fc60000000000 */
[----:B------:R-:W-:Y:S05]  /*5fa0*/  BRA.DIV UR4, `(.L_x_139) ;  /* 0x0000002604b47947 */ /* 0x000fea000b800000 */
[----:B------:R-:W-:-:S13]  /*5fb0*/  ELECT P6, URZ, PT ;  /* 0x00000000003f782f */ /* 0x000fda00038c0000 */
.L_x_204:
[----:B------:R-:W0:Y:S01]  /*5fc0*/  LDC R4, c[0x0][0x28c] ;  /* 0x0000a300ff047b82 */ /* 0x000e220000000800 */
[----:B------:R-:W-:Y:S01]  /*5fd0*/  BSSY B1, `(.L_x_140) ;  /* 0x000003b000017945 */ /* 0x000fe20003800000 */
[----:B0-----:R-:W-:-:S13]  /*5fe0*/  ISETP.LT.OR P6, PT, R4, 0x1, !P6 ;  /* 0x000000010400780c */ /* 0x001fda00077c1670 */
[----:B------:R-:W-:Y:S05]  /*5ff0*/  @P6 BRA `(.L_x_141) ;  /* 0x0000000000e06947 */ /* 0x000fea0003800000 */
[----:B------:R-:W-:Y:S02]  /*6000*/  IMAD R18, R18, 0x2, R11 ;  /* 0x0000000212127824 */ /* 0x000fe400078e020b */
[----:B------:R-:W-:Y:S02]  /*6010*/  IMAD.SHL.U32 R22, R22, 0x40, RZ ;  /* 0x0000004016167824 */ /* 0x000fe400078e00ff */
[----:B------:R-:W-:Y:S02]  /*6020*/  IMAD.MOV.U32 R14, RZ, RZ, RZ ;  /* 0x000000ffff0e7224 */ /* 0x000fe400078e00ff */
[----:B------:R-:W-:Y:S02]  /*6030*/  IMAD.U32 R15, RZ, RZ, UR19 ;  /* 0x00000013ff0f7e24 */ /* 0x000fe4000f8e00ff */
[----:B------:R-:W-:Y:S02]  /*6040*/  IMAD.MOV.U32 R4, RZ, RZ, R3 ;  /* 0x000000ffff047224 */ /* 0x000fe400078e0003 */
[----:B------:R-:W-:-:S02]  /*6050*/  IMAD.MOV.U32 R6, RZ, RZ, R8 ;  /* 0x000000ffff067224 */ /* 0x000fc400078e0008 */
[----:B------:R-:W-:-:S07]  /*6060*/  IMAD R18, R18, 0x30, RZ ;  /* 0x0000003012127824 */ /* 0x000fce00078e02ff */
.L_x_145:
[----:B------:R-:W0:Y:S01]  /*6070*/  S2R R12, SR_CgaCtaId ;  /* 0x00000000000c7919 */ /* 0x000e220000008800 */
[----:B------:R-:W-:Y:S01]  /*6080*/  MOV R5, 0x400 ;  /* 0x0000040000057802 */ /* 0x000fe20000000f00 */
[----:B------:R-:W1:Y:S03]  /*6090*/  @!P2 LDC R7, c[0x0][0x500] ;  /* 0x00014000ff07ab82 */ /* 0x000e660000000800 */
[----:B0-----:R-:W-:Y:S02]  /*60a0*/  LEA R13, R12, R5, 0x18 ;  /* 0x000000050c0d7211 */ /* 0x001fe400078ec0ff */
[----:B------:R-:W-:-:S03]  /*60b0*/  SHF.L.U32 R5, R4, 0x1f, RZ ;  /* 0x0000001f04057819 */ /* 0x000fc600000006ff */
[----:B------:R-:W-:-:S04]  /*60c0*/  IMAD R12, R6, 0x8, R13 ;  /* 0x00000008060c7824 */ /* 0x000fc800078e020d */
[----:B------:R-:W0:Y:S02]  /*60d0*/  SYNCS.PHASECHK.TRANS64.TRYWAIT P1, [R12+URZ+0x168], R5 ;  /* 0x000168050c0075a7 */ /* 0x000e24000802017f */
[----:B01----:R-:W-:Y:S05]  /*60e0*/  @!P1 BRA `(.L_x_142) ;  /* 0x0000002400849947 */ /* 0x003fea0003800000 */
.L_x_205:
[----:B0-----:R-:W-:Y:S01]  /*60f0*/  PRMT R5, R9, 0x9910, RZ ;  /* 0x0000991009057816 */ /* 0x001fe200000000ff */
[----:B------:R0:W-:Y:S03]  /*6100*/  @!P2 SYNCS.ARRIVE.TRANS64 RZ, [R12+URZ], R7 ;  /* 0x000000070cffa9a7 */ /* 0x0001e6000800003f */
[----:B------:R-:W-:-:S13]  /*6110*/  ISETP.NE.AND P1, PT, R5, 0x2, PT ;  /* 0x000000020500780c */ /* 0x000fda0003f25270 */
[----:B0-----:R-:W-:Y:S05]  /*6120*/  @P1 BRA `(.L_x_143) ;  /* 0x0000000000041947 */ /* 0x001fea0003800000 */
[----:B------:R-:W-:Y:S01]  /*6130*/  BPT.TRAP 0x1 ;  /* 0x000000040000795c */ /* 0x000fe20000300000 */
.L_x_143:
[----:B------:R-:W-:Y:S05]  /*6140*/  @P0 BRA `(.L_x_144) ;  /* 0x0000000000040947 */ /* 0x000fea0003800000 */
[----:B------:R-:W-:Y:S01]  /*6150*/  BPT.TRAP 0x1 ;  /* 0x000000040000795c */ /* 0x000fe20000300000 */
.L_x_144:
[----:B------:R-:W-:Y:S01]  /*6160*/  IMAD R5, R6, 0x2, R11 ;  /* 0x0000000206057824 */ /* 0x000fe200078e020b */
[----:B------:R-:W-:Y:S01]  /*6170*/  R2UR UR9, R12 ;  /* 0x000000000c0972ca */ /* 0x000fe200000e0000 */
[--C-:B------:R-:W-:Y:S01]  /*6180*/  IMAD R7, R6, 0x800, R13.reuse ;  /* 0x0000080006077824 */ /* 0x100fe200078e020d */
[----:B------:R-:W-:Y:S01]  /*6190*/  UIADD3 UR4, UP0, UR20, 0xf0, URZ ;  /* 0x000000f014047890 */ /* 0x000fe2000ff1e03f */
[----:B------:R-:W-:Y:S01]  /*61a0*/  IMAD R5, R5, 0x300, RZ ;  /* 0x0000030005057824 */ /* 0x000fe200078e02ff */
[----:B------:R-:W-:Y:S01]  /*61b0*/  R2UR UR11, R22 ;  /* 0x00000000160b72ca */ /* 0x000fe200000e0000 */
[----:B------:R-:W-:Y:S01]  /*61c0*/  VIADD R15, R15, 0xffffffff ;  /* 0xffffffff0f0f7836 */ /* 0x000fe20000000000 */
[----:B------:R-:W-:Y:S01]  /*61d0*/  R2UR UR5, R7 ;  /* 0x00000000070572ca */ /* 0x000fe200000e0000 */
[----:B------:R-:W-:Y:S01]  /*61e0*/  IMAD R5, R5, 0x2, R13 ;  /* 0x0000000205057824 */ /* 0x000fe200078e020d */
[----:B------:R-:W-:Y:S01]  /*61f0*/  R2UR UR10, R14 ;  /* 0x000000000e0a72ca */ /* 0x000fe200000e0000 */
[----:B------:R-:W-:Y:S01]  /*6200*/  UIADD3 UR22, UP1, UR20, 0x1f0, URZ ;  /* 0x000001f014167890 */ /* 0x000fe2000ff3e03f */
[----:B------:R-:W-:Y:S01]  /*6210*/  R2UR UR12, R19 ;  /* 0x00000000130c72ca */ /* 0x000fe200000e0000 */
[----:B------:R-:W-:Y:S01]  /*6220*/  VIADD R6, R6, 0x1 ;  /* 0x0000000106067836 */ /* 0x000fe20000000000 */
[----:B------:R-:W-:Y:S01]  /*6230*/  R2UR UR8, R5 ;  /* 0x00000000050872ca */ /* 0x000fe200000e0000 */
[----:B------:R-:W-:Y:S01]  /*6240*/  UIADD3.X UR23, URZ, UR21, URZ, UP1, !UPT ;  /* 0x000000153f177290 */ /* 0x000fe20008ffe43f */
[----:B------:R-:W-:Y:S01]  /*6250*/  R2UR UR18, R18 ;  /* 0x00000000121272ca */ /* 0x000fe200000e0000 */
[----:B------:R-:W-:Y:S01]  /*6260*/  UMOV UR6, 0x0 ;  /* 0x0000000000067882 */ /* 0x000fe20000000000 */
[----:B------:R-:W-:Y:S01]  /*6270*/  ISETP.GT.AND P3, PT, R15, 0x1, PT ;  /* 0x000000010f00780c */ /* 0x000fe20003f64270 */
[----:B------:R-:W-:Y:S01]  /*6280*/  UMOV UR7, 0x10000000 ;  /* 0x1000000000077882 */ /* 0x000fe20000000000 */
[----:B------:R-:W-:Y:S01]  /*6290*/  ISETP.NE.AND P1, PT, R6, 0x2d, PT ;  /* 0x0000002d0600780c */ /* 0x000fe20003f25270 */
[----:B------:R-:W-:Y:S01]  /*62a0*/  UIADD3 UR13, UR5, 0x400, URZ ;  /* 0x00000400050d7890 */ /* 0x000fe2000fffe03f */
[----:B------:R-:W-:Y:S01]  /*62b0*/  VIADD R14, R14, 0x10 ;  /* 0x000000100e0e7836 */ /* 0x000fe20000000000 */
[----:B------:R-:W-:Y:S01]  /*62c0*/  UIADD3.X UR5, URZ, UR21, URZ, UP0, !UPT ;  /* 0x000000153f057290 */ /* 0x000fe200087fe43f */
[----:B------:R-:W-:Y:S01]  /*62d0*/  SEL R5, RZ, 0x1, P1 ;  /* 0x00000001ff057807 */ /* 0x000fe20000800000 */
[----:B------:R-:W-:Y:S01]  /*62e0*/  UMOV UR24, 0x30000 ;  /* 0x0003000000187882 */ /* 0x000fe20000000000 */
[----:B------:R-:W-:Y:S01]  /*62f0*/  SEL R6, R6, RZ, P1 ;  /* 0x000000ff06067207 */ /* 0x000fe20000800000 */
[----:B------:R-:W-:Y:S01]  /*6300*/  UIADD3 UR14, UR8, 0x16c00, URZ ;  /* 0x00016c00080e7890 */ /* 0x000fe2000fffe03f */
[----:B------:R-:W-:-:S02]  /*6310*/  LOP3.LUT R4, R4, R5, RZ, 0x3c, !PT ;  /* 0x0000000504047212 */ /* 0x000fc400078e3cff */
[----:B------:R-:W-:Y:S02]  /*6320*/  UMOV UR8, UR13 ;  /* 0x0000000d00087c82 */ /* 0x000fe40008000000 */
[----:B------:R0:W-:Y:S02]  /*6330*/  UTMALDG.3D [UR8], [UR4], desc[UR6] ;  /* 0x00000608040075b4 */ /* 0x0001e40008011000 */
[----:B0-----:R-:W-:Y:S01]  /*6340*/  UMOV UR8, UR14 ;  /* 0x0000000e00087c82 */ /* 0x001fe20008000000 */
[----:B------:R-:W-:Y:S02]  /*6350*/  UMOV UR11, UR18 ;  /* 0x00000012000b7c82 */ /* 0x000fe40008000000 */
[----:B------:R0:W-:Y:S02]  /*6360*/  UTMALDG.3D.MULTICAST [UR8], [UR22], UR24, desc[UR6] ;  /* 0x00000608160073b4 */ /* 0x0001e40008011818 */
[----:B0-----:R-:W-:Y:S05]  /*6370*/  @P3 BRA `(.L_x_145) ;  /* 0xfffffffc003c3947 */ /* 0x001fea000383ffff */
.L_x_141:
[----:B------:R-:W-:Y:S05]  /*6380*/  BSYNC B1 ;  /* 0x0000000000017941 */ /* 0x000fea0003800000 */
.L_x_140:
[----:B------:R-:W2:Y:S01]  /*6390*/  LDL.64 R20, [R1] ;  /* 0x0000000001147983 */ /* 0x000ea20000100a00 */
[----:B------:R-:W-:Y:S01]  /*63a0*/  LOP3.LUT P4, RZ, R10, 0xff, RZ, 0xc0, !PT ;  /* 0x000000ff0aff7812 */ /* 0x000fe2000788c0ff */
[----:B------:R-:W-:Y:S01]  /*63b0*/  VIADD R13, R8, UR40 ;  /* 0x00000028080d7c36 */ /* 0x000fe20008000000 */
[----:B------:R-:W-:Y:S01]  /*63c0*/  ULDC.64 UR4, c[0x0][0x650] ;  /* 0x0001940000047ab9 */ /* 0x000fe20000000a00 */
[----:B------:R-:W-:Y:S01]  /*63d0*/  IMAD.U32 R8, RZ, RZ, UR40 ;  /* 0x00000028ff087e24 */ /* 0x000fe2000f8e00ff */
[----:B------:R-:W-:Y:S01]  /*63e0*/  UISETP.GE.U32.AND UP0, UPT, UR40, 0x2d, UPT ;  /* 0x0000002d2800788c */ /* 0x000fe2000bf06070 */
[C---:B------:R-:W-:Y:S01]  /*63f0*/  IMAD.WIDE.U32 R4, R13.reuse, 0x6c16c16d, RZ ;  /* 0x6c16c16d0d047825 */ /* 0x040fe200078e00ff */
[----:B------:R-:W-:Y:S01]  /*6400*/  ISETP.GT.U32.AND P1, PT, R13, 0x2c, PT ;  /* 0x0000002c0d00780c */ /* 0x000fe20003f24070 */
[----:B------:R-:W-:Y:S01]  /*6410*/  BSSY B1, `(.L_x_146) ;  /* 0x000006b000017945 */ /* 0x000fe20003800000 */
[----:B------:R-:W-:Y:S01]  /*6420*/  PRMT R10, RZ, 0x7610, R10 ;  /* 0x00007610ff0a7816 */ /* 0x000fe2000000000a */
[----:B------:R-:W-:Y:S01]  /*6430*/  IMAD.MOV.U32 R22, RZ, RZ, -0x1 ;  /* 0xffffffffff167424 */ /* 0x000fe200078e00ff */
[----:B------:R-:W-:Y:S01]  /*6440*/  ISETP.LT.U32.AND P1, PT, R8, 0x2d, P1 ;  /* 0x0000002d0800780c */ /* 0x000fe20000f21070 */
[----:B------:R-:W-:Y:S01]  /*6450*/  IMAD.MOV.U32 R18, RZ, RZ, -0x1 ;  /* 0xffffffffff127424 */ /* 0x000fe200078e00ff */
[----:B------:R-:W-:Y:S01]  /*6460*/  PLOP3.LUT P3, PT, PT, PT, UP0, 0x80, 0x0 ;  /* 0x000000000000781c */ /* 0x000fe20003f6f008 */
[----:B------:R-:W0:Y:S01]  /*6470*/  @P4 S2R R7, SR_CgaCtaId ;  /* 0x0000000000074919 */ /* 0x000e220000008800 */
[----:B------:R-:W-:Y:S01]  /*6480*/  SEL R4, RZ, 0x1, !P1 ;  /* 0x00000001ff047807 */ /* 0x000fe20004800000 */
[----:B------:R-:W-:Y:S01]  /*6490*/  IMAD.MOV.U32 R19, RZ, RZ, -0x1 ;  /* 0xffffffffff137424 */ /* 0x000fe200078e00ff */
[----:B------:R-:W-:-:S02]  /*64a0*/  @P4 MOV R6, 0x400 ;  /* 0x0000040000064802 */ /* 0x000fc40000000f00 */
[----:B------:R-:W-:Y:S02]  /*64b0*/  LOP3.LUT R3, R3, R4, RZ, 0x3c, !PT ;  /* 0x0000000403037212 */ /* 0x000fe400078e3cff */
[----:B------:R-:W-:Y:S02]  /*64c0*/  PRMT R4, RZ, 0x7610, R4 ;  /* 0x00007610ff047816 */ /* 0x000fe40000000004 */
[----:B0-----:R-:W-:Y:S01]  /*64d0*/  @P4 LEA R6, R7, R6, 0x18 ;  /* 0x0000000607064211 */ /* 0x001fe200078ec0ff */
[----:B------:R-:W-:-:S03]  /*64e0*/  IMAD.IADD R7, R13, 0x1, -R5 ;  /* 0x000000010d077824 */ /* 0x000fc600078e0a05 */
[----:B------:R0:W-:Y:S02]  /*64f0*/  @P4 SYNCS.ARRIVE.TRANS64.A1T0 RZ, [R6+URZ+0x308], RZ ;  /* 0x000308ff06ff49a7 */ /* 0x0001e4000810003f */
[----:B------:R-:W-:-:S04]  /*6500*/  LEA.HI R7, R7, R5, RZ, 0x1f ;  /* 0x0000000507077211 */ /* 0x000fc800078ff8ff */
[----:B------:R-:W-:-:S04]  /*6510*/  SHF.R.U32.HI R8, RZ, 0x5, R7 ;  /* 0x00000005ff087819 */ /* 0x000fc80000011607 */
[----:B------:R-:W-:Y:S01]  /*6520*/  @P3 LOP3.LUT R3, R3, 0x1, R8, 0x78, !PT ;  /* 0x0000000103033812 */ /* 0x000fe200078e7808 */
[----:B------:R-:W-:Y:S01]  /*6530*/  IMAD R8, R8, -0x2d, R13 ;  /* 0xffffffd308087824 */ /* 0x000fe200078e020d */
[----:B--2---:R-:W-:-:S05]  /*6540*/  IADD3 R16, P1, R16, R20, RZ ;  /* 0x0000001410107210 */ /* 0x004fca0007f3e0ff */
[----:B------:R-:W-:Y:S01]  /*6550*/  IMAD.X R17, R17, 0x1, R0, P1 ;  /* 0x0000000111117824 */ /* 0x000fe200008e0600 */
[----:B------:R-:W-:-:S04]  /*6560*/  ISETP.GE.U32.AND P1, PT, R16, UR4, PT ;  /* 0x0000000410007c0c */ /* 0x000fc8000bf26070 */
[----:B------:R-:W-:-:S13]  /*6570*/  ISETP.GE.U32.AND.EX P1, PT, R17, UR5, PT, P1 ;  /* 0x0000000511007c0c */ /* 0x000fda000bf26110 */
[----:B0-----:R-:W-:Y:S05]  /*6580*/  @P1 BRA `(.L_x_147) ;  /* 0x00000004004c1947 */ /* 0x001fea0003800000 */
[----:B------:R-:W0:Y:S01]  /*6590*/  S2R R13, SR_CTAID.X ;  /* 0x00000000000d7919 */ /* 0x000e220000002500 */
[----:B------:R-:W-:Y:S01]  /*65a0*/  ULDC.64 UR4, c[0x0][0x628] ;  /* 0x00018a0000047ab9 */ /* 0x000fe20000000a00 */
[----:B------:R-:W1:Y:S01]  /*65b0*/  LDC R14, c[0x0][0x144] ;  /* 0x00005100ff0e7b82 */ /* 0x000e620000000800 */
[----:B------:R-:W-:Y:S01]  /*65c0*/  ISETP.NE.U32.AND P1, PT, RZ, UR4, PT ;  /* 0x00000004ff007c0c */ /* 0x000fe2000bf25070 */
[----:B------:R-:W2:Y:S01]  /*65d0*/  S2R R12, SR_CTAID.Y ;  /* 0x00000000000c7919 */ /* 0x000ea20000002600 */
[----:B------:R-:W-:Y:S01]  /*65e0*/  ULDC UR7, c[0x0][0x630] ;  /* 0x00018c0000077ab9 */ /* 0x000fe20000000800 */
[----:B------:R-:W-:Y:S01]  /*65f0*/  ULDC UR8, c[0x0][0x150] ;  /* 0x0000540000087ab9 */ /* 0x000fe20000000800 */
[----:B------:R-:W-:Y:S01]  /*6600*/  ISETP.NE.AND.EX P1, PT, RZ, UR5, PT, P1 ;  /* 0x00000005ff007c0c */ /* 0x000fe2000bf25310 */
[----:B------:R-:W-:Y:S02]  /*6610*/  IMAD.MOV.U32 R4, RZ, RZ, R16 ;  /* 0x000000ffff047224 */ /* 0x000fe400078e0010 */
[----:B------:R-:W-:Y:S01]  /*6620*/  IMAD.MOV.U32 R5, RZ, RZ, R17 ;  /* 0x000000ffff057224 */ /* 0x000fe200078e0011 */
[----:B0-----:R-:W-:-:S09]  /*6630*/  I2FP.F32.U32 R18, R13 ;  /* 0x0000000d00127245 */ /* 0x001fd20000201000 */
[----:B------:R-:W-:Y:S05]  /*6640*/  @!P1 BRA `(.L_x_148) ;  /* 0x0000000000289947 */ /* 0x000fea0003800000 */
[----:B------:R-:W-:Y:S02]  /*6650*/  ULDC UR6, c[0x0][0x634] ;  /* 0x00018d0000067ab9 */ /* 0x000fe40000000800 */
[----:B------:R-:W-:-:S05]  /*6660*/  IADD3 R5, P1, R16, UR6, RZ ;  /* 0x0000000610057c10 */ /* 0x000fca000ff3e0ff */
[----:B------:R-:W-:-:S04]  /*6670*/  IMAD.X R15, RZ, RZ, R17, P1 ;  /* 0x000000ffff0f7224 */ /* 0x000fc800008e0611 */
[----:B------:R-:W-:-:S04]  /*6680*/  IMAD.WIDE.U32 R6, R15, UR4, RZ ;  /* 0x000000040f067c25 */ /* 0x000fc8000f8e00ff */
[----:B------:R-:W-:-:S04]  /*6690*/  IMAD.WIDE.U32 R6, P1, R5, UR5, R6 ;  /* 0x0000000505067c25 */ /* 0x000fc8000f820006 */
[----:B------:R-:W-:-:S04]  /*66a0*/  IMAD.WIDE.U32 R4, R5, UR4, RZ ;  /* 0x0000000405047c25 */ /* 0x000fc8000f8e00ff */
[----:B------:R-:W-:Y:S01]  /*66b0*/  IMAD.MOV.U32 R4, RZ, RZ, R7 ;  /* 0x000000ffff047224 */ /* 0x000fe200078e0007 */
[----:B------:R-:W-:Y:S01]  /*66c0*/  IADD3 RZ, P3, R5, R6, RZ ;  /* 0x0000000605ff7210 */ /* 0x000fe20007f7e0ff */
[----:B------:R-:W-:-:S04]  /*66d0*/  IMAD.X R5, RZ, RZ, RZ, P1 ;  /* 0x000000ffff057224 */ /* 0x000fc800008e06ff */
[----:B------:R-:W-:-:S08]  /*66e0*/  IMAD.WIDE.U32.X R4, R15, UR5, R4, P3 ;  /* 0x000000050f047c25 */ /* 0x000fd000098e0404 */
.L_x_148:
[----:B------:R-:W-:Y:S01]  /*66f0*/  FMUL R18, R18, UR8 ;  /* 0x0000000812127c20 */ /* 0x000fe20008400000 */
[--C-:B------:R-:W-:Y:S01]  /*6700*/  SHF.R.U64 R19, R4, UR7, R5.reuse ;  /* 0x0000000704137c19 */ /* 0x100fe20008001205 */
[----:B------:R-:W-:Y:S01]  /*6710*/  ULDC.64 UR4, c[0x0][0x620] ;  /* 0x0001880000047ab9 */ /* 0x000fe20000000a00 */
[----:B------:R-:W-:Y:S01]  /*6720*/  SHF.R.U32.HI R4, RZ, UR7, R5 ;  /* 0x00000007ff047c19 */ /* 0x000fe20008011605 */
[----:B------:R-:W-:Y:S01]  /*6730*/  ULDC.64 UR6, c[0x0][0x640] ;  /* 0x0001900000067ab9 */ /* 0x000fe20000000a00 */
[----:B------:R-:W-:Y:S01]  /*6740*/  IADD3 R5, P1, RZ, -R19, RZ ;  /* 0x80000013ff057210 */ /* 0x000fe20007f3e0ff */
[----:B------:R-:W0:Y:S01]  /*6750*/  F2I.U32.TRUNC.NTZ R18, R18 ;  /* 0x0000001200127305 */ /* 0x000e22000020f000 */
[----:B------:R-:W3:Y:S03]  /*6760*/  LDC R15, c[0x0][0x148] ;  /* 0x00005200ff0f7b82 */ /* 0x000ee60000000800 */
[----:B------:R-:W-:Y:S01]  /*6770*/  IMAD.X R4, RZ, RZ, ~R4, P1 ;  /* 0x000000ffff047224 */ /* 0x000fe200008e0e04 */
[----:B------:R-:W-:-:S03]  /*6780*/  ISETP.NE.U32.AND P1, PT, RZ, UR6, PT ;  /* 0x00000006ff007c0c */ /* 0x000fc6000bf25070 */
[----:B------:R-:W-:Y:S01]  /*6790*/  IMAD R4, R4, UR4, RZ ;  /* 0x0000000404047c24 */ /* 0x000fe2000f8e02ff */
[----:B------:R-:W-:-:S03]  /*67a0*/  ISETP.NE.AND.EX P1, PT, RZ, UR7, PT, P1 ;  /* 0x00000007ff007c0c */ /* 0x000fc6000bf25310 */
[C---:B------:R-:W-:Y:S01]  /*67b0*/  IMAD R7, R5.reuse, UR5, R4 ;  /* 0x0000000505077c24 */ /* 0x040fe2000f8e0204 */
[----:B------:R-:W-:Y:S01]  /*67c0*/  ULDC UR5, c[0x0][0x154] ;  /* 0x0000550000057ab9 */ /* 0x000fe20000000800 */
[----:B------:R-:W-:Y:S01]  /*67d0*/  IMAD.WIDE.U32 R4, R5, UR4, R16 ;  /* 0x0000000405047c25 */ /* 0x000fe2000f8e0010 */
[----:B------:R-:W-:-:S03]  /*67e0*/  ULDC UR4, c[0x0][0x618] ;  /* 0x0001860000047ab9 */ /* 0x000fc60000000800 */
[----:B0-----:R-:W-:Y:S02]  /*67f0*/  IMAD.MOV R6, RZ, RZ, -R18 ;  /* 0x000000ffff067224 */ /* 0x001fe400078e0a12 */
[----:B------:R-:W-:Y:S02]  /*6800*/  IMAD.IADD R5, R5, 0x1, R7 ;  /* 0x0000000105057824 */ /* 0x000fe400078e0207 */
[----:B-1----:R-:W-:Y:S01]  /*6810*/  IMAD R13, R14, R6, R13 ;  /* 0x000000060e0d7224 */ /* 0x002fe200078e020d */
[----:B--2---:R-:W-:Y:S02]  /*6820*/  I2FP.F32.U32 R6, R12 ;  /* 0x0000000c00067245 */ /* 0x004fe40000201000 */
[--C-:B------:R-:W-:Y:S02]  /*6830*/  SHF.R.U64 R14, R4, UR4, R5.reuse ;  /* 0x00000004040e7c19 */ /* 0x100fe40008001205 */
[----:B------:R-:W-:Y:S01]  /*6840*/  SHF.R.U32.HI R5, RZ, UR4, R5 ;  /* 0x00000004ff057c19 */ /* 0x000fe20008011605 */
[----:B------:R-:W-:Y:S01]  /*6850*/  FMUL R6, R6, UR5 ;  /* 0x0000000506067c20 */ /* 0x000fe20008400000 */
[----:B------:R-:W-:-:S02]  /*6860*/  ULDC UR4, c[0x0][0x608] ;  /* 0x0001820000047ab9 */ /* 0x000fc40000000800 */
[--C-:B------:R-:W-:Y:S01]  /*6870*/  SHF.R.U64 R20, R14, UR4, R5.reuse ;  /* 0x000000040e147c19 */ /* 0x100fe20008001205 */
[----:B------:R0:W1:Y:S01]  /*6880*/  F2I.U32.TRUNC.NTZ R21, R6 ;  /* 0x0000000600157305 */ /* 0x000062000020f000 */
[----:B------:R-:W-:Y:S01]  /*6890*/  SHF.R.U32.HI R5, RZ, UR4, R5 ;  /* 0x00000004ff057c19 */ /* 0x000fe20008011605 */
[----:B------:R-:W-:-:S03]  /*68a0*/  ULDC UR4, c[0x0][0x658] ;  /* 0x0001960000047ab9 */ /* 0x000fc60000000800 */
[--C-:B------:R-:W-:Y:S02]  /*68b0*/  SHF.R.U64 R18, R20, UR4, R5.reuse ;  /* 0x0000000414127c19 */ /* 0x100fe40008001205 */
[----:B------:R-:W-:-:S03]  /*68c0*/  SHF.R.U32.HI R25, RZ, UR4, R5 ;  /* 0x00000004ff197c19 */ /* 0x000fc60008011605 */
[----:B------:R-:W-:Y:S02]  /*68d0*/  IMAD.MOV.U32 R4, RZ, RZ, R18 ;  /* 0x000000ffff047224 */ /* 0x000fe400078e0012 */
[----:B------:R-:W-:Y:S01]  /*68e0*/  IMAD.MOV.U32 R5, RZ, RZ, R25 ;  /* 0x000000ffff057224 */ /* 0x000fe200078e0019 */
[----:B0-----:R-:W-:Y:S06]  /*68f0*/  @!P1 BRA `(.L_x_149) ;  /* 0x0000000000289947 */ /* 0x001fec0003800000 */
        /* <DEDUP_REMOVED lines=10> */
.L_x_149:
[----:B------:R-:W-:Y:S01]  /*69a0*/  ISETP.NE.AND P1, PT, R2, 0x1, PT ;  /* 0x000000010200780c */ /* 0x000fe20003f25270 */
[----:B------:R-:W-:Y:S01]  /*69b0*/  ULDC UR4, c[0x0][0x648] ;  /* 0x0001920000047ab9 */ /* 0x000fe20000000800 */
[----:B------:R-:W-:Y:S01]  /*69c0*/  LOP3.LUT R20, R20, UR16, RZ, 0xc0, !PT ;  /* 0x0000001014147c12 */ /* 0x000fe2000f8ec0ff */
[----:B-1----:R-:W-:Y:S01]  /*69d0*/  IMAD.MOV R21, RZ, RZ, -R21 ;  /* 0x000000ffff157224 */ /* 0x002fe200078e0a15 */
[----:B------:R-:W-:Y:S01]  /*69e0*/  SHF.R.U64 R5, R4, UR4, R5 ;  /* 0x0000000404057c19 */ /* 0x000fe20008001205 */
[----:B------:R-:W-:Y:S01]  /*69f0*/  ULDC UR4, c[0x0][0x638] ;  /* 0x00018e0000047ab9 */ /* 0x000fe20000000800 */
[----:B------:R-:W-:Y:S01]  /*6a00*/  ULDC UR5, c[0x0][0x610] ;  /* 0x0001840000057ab9 */ /* 0x000fe20000000800 */
[----:B------:R-:W-:Y:S02]  /*6a10*/  IMAD.MOV.U32 R4, RZ, RZ, 0x1 ;  /* 0x00000001ff047424 */ /* 0x000fe400078e00ff */
[----:B------:R-:W-:Y:S02]  /*6a20*/  IMAD.MOV R7, RZ, RZ, -R5 ;  /* 0x000000ffff077224 */ /* 0x000fe400078e0a05 */
[----:B------:R-:W-:Y:S01]  /*6a30*/  IMAD R20, R5, UR17, R20 ;  /* 0x0000001105147c24 */ /* 0x000fe2000f8e0214 */
[----:B------:R-:W-:Y:S01]  /*6a40*/  LOP3.LUT R5, R14, UR15, RZ, 0xc0, !PT ;  /* 0x0000000f0e057c12 */ /* 0x000fe2000f8ec0ff */
[----:B---3--:R-:W-:-:S02]  /*6a50*/  @P1 IMAD R13, R15, R21, R12 ;  /* 0x000000150f0d1224 */ /* 0x008fc400078e020c */
[----:B------:R-:W-:Y:S01]  /*6a60*/  IMAD R18, R7, UR4, R18 ;  /* 0x0000000407127c24 */ /* 0x000fe2000f8e0212 */
[----:B------:R-:W-:Y:S01]  /*6a70*/  ULDC UR4, c[0x0][0x600] ;  /* 0x0001800000047ab9 */ /* 0x000fe20000000800 */
[----:B------:R-:W-:Y:S02]  /*6a80*/  IMAD R13, R20, UR5, R13 ;  /* 0x00000005140d7c24 */ /* 0x000fe4000f8e020d */
[----:B------:R-:W-:-:S05]  /*6a90*/  IMAD R22, R18, UR4, R5 ;  /* 0x0000000412167c24 */ /* 0x000fca000f8e0205 */
[----:B------:R-:W-:Y:S02]  /*6aa0*/  SEL R18, R22, R13, !P1 ;  /* 0x0000000d16127207 */ /* 0x000fe40004800000 */
[----:B------:R-:W-:-:S07]  /*6ab0*/  SEL R22, R13, R22, !P1 ;  /* 0x000000160d167207 */ /* 0x000fce0004800000 */
.L_x_147:
[----:B------:R-:W-:Y:S05]  /*6ac0*/  BSYNC B1 ;  /* 0x0000000000017941 */ /* 0x000fea0003800000 */
.L_x_146:
[----:B------:R-:W-:-:S13]  /*6ad0*/  LOP3.LUT P1, RZ, R4, 0xff, RZ, 0xc0, !PT ;  /* 0x000000ff04ff7812 */ /* 0x000fda000782c0ff */
[----:B------:R-:W-:Y:S05]  /*6ae0*/  @P1 BRA `(.L_x_150) ;  /* 0xfffffff400281947 */ /* 0x000fea000383ffff */
[----:B------:R-:W-:Y:S05]  /*6af0*/  BSYNC B0 ;  /* 0x0000000000007941 */ /* 0x000fea0003800000 */
.L_x_138:
[----:B------:R-:W-:-:S03]  /*6b00*/  UMOV UR4, 0xffffffff ;  /* 0xffffffff00047882 */ /* 0x000fc60000000000 */
[----:B------:R-:W-:Y:S05]  /*6b10*/  BRA.DIV UR4, `(.L_x_151) ;  /* 0x0000001e040c7947 */ /* 0x000fea000b800000 */
[----:B------:R-:W-:-:S13]  /*6b20*/  ELECT P6, URZ, PT ;  /* 0x00000000003f782f */ /* 0x000fda00038c0000 */
.L_x_208:
[----:B------:R-:W-:Y:S04]  /*6b30*/  BSSY B0, `(.L_x_152) ;  /* 0x000019c000007945 */ /* 0x000fe80003800000 */
[----:B------:R-:W-:Y:S05]  /*6b40*/  @!P6 BRA `(.L_x_153) ;  /* 0x000000180068e947 */ /* 0x000fea0003800000 */
[----:B------:R-:W-:-:S04]  /*6b50*/  LOP3.LUT R23, R23, 0x2, RZ, 0xfc, !PT ;  /* 0x0000000217177812 */ /* 0x000fc800078efcff */
[----:B------:R-:W-:-:S13]  /*6b60*/  ISETP.NE.AND P0, PT, R23, 0x3, PT ;  /* 0x000000031700780c */ /* 0x000fda0003f05270 */
[----:B------:R-:W-:Y:S05]  /*6b70*/  @!P0 BRA `(.L_x_154) ;  /* 0x0000000000048947 */ /* 0x000fea0003800000 */
[----:B------:R-:W-:Y:S01]  /*6b80*/  BPT.TRAP 0x1 ;  /* 0x000000040000795c */ /* 0x000fe20000300000 */
.L_x_154:
[----:B------:R-:W0:Y:S01]  /*6b90*/  S2R R5, SR_CgaCtaId ;  /* 0x0000000000057919 */ /* 0x000e220000008800 */
[----:B------:R-:W-:Y:S02]  /*6ba0*/  MOV R0, 0x400 ;  /* 0x0000040000007802 */ /* 0x000fe40000000f00 */
[----:B------:R-:W-:Y:S02]  /*6bb0*/  SHF.L.U32 R2, R3, 0x1f, RZ ;  /* 0x0000001f03027819 */ /* 0x000fe400000006ff */
[----:B0-----:R-:W-:-:S05]  /*6bc0*/  LEA R5, R5, R0, 0x18 ;  /* 0x0000000005057211 */ /* 0x001fca00078ec0ff */
[----:B------:R-:W-:-:S04]  /*6bd0*/  VIADD R5, R5, 0x168 ;  /* 0x0000016805057836 */ /* 0x000fc80000000000 */
[C---:B------:R-:W-:Y:S02]  /*6be0*/  IMAD R7, R8.reuse, 0x8, R5 ;  /* 0x0000000808077824 */ /* 0x040fe400078e0205 */
[----:B------:R-:W-:Y:S02]  /*6bf0*/  VIADD R8, R8, 0x1 ;  /* 0x0000000108087836 */ /* 0x000fe40000000000 */
[----:B------:R-:W0:Y:S03]  /*6c00*/  SYNCS.PHASECHK.TRANS64.TRYWAIT P0, [R7+URZ], R2 ;  /* 0x00000002070075a7 */ /* 0x000e26000800017f */
[----:B------:R-:W-:-:S04]  /*6c10*/  ISETP.NE.AND P1, PT, R8, 0x2d, PT ;  /* 0x0000002d0800780c */ /* 0x000fc80003f25270 */
[----:B------:R-:W-:Y:S02]  /*6c20*/  SEL R0, RZ, 0x1, P1 ;  /* 0x00000001ff007807 */ /* 0x000fe40000800000 */
[----:B------:R-:W-:Y:S02]  /*6c30*/  SEL R8, R8, RZ, P1 ;  /* 0x000000ff08087207 */ /* 0x000fe40000800000 */
[----:B------:R-:W-:-:S03]  /*6c40*/  LOP3.LUT R9, R3, R0, RZ, 0x3c, !PT ;  /* 0x0000000003097212 */ /* 0x000fc600078e3cff */
[----:B------:R-:W-:Y:S01]  /*6c50*/  IMAD R6, R8, 0x8, R5 ;  /* 0x0000000808067824 */ /* 0x000fe200078e0205 */
[----:B------:R-:W-:Y:S01]  /*6c60*/  SHF.L.U32 R3, R9, 0x1f, RZ ;  /* 0x0000001f09037819 */ /* 0x000fe200000006ff */
[----:B0-----:R-:W-:Y:S06]  /*6c70*/  @!P0 BRA `(.L_x_155) ;  /* 0x0000001800d48947 */ /* 0x001fec0003800000 */
.L_x_209:
[----:B------:R-:W1:Y:S01]  /*6c80*/  SYNCS.PHASECHK.TRANS64.TRYWAIT P0, [R6+URZ], R3 ;  /* 0x00000003060075a7 */ /* 0x000e62000800017f */
[----:B------:R-:W-:-:S05]  /*6c90*/  VIADD R0, R8, 0x1 ;  /* 0x0000000108007836 */ /* 0x000fca0000000000 */
[----:B------:R-:W-:-:S04]  /*6ca0*/  ISETP.NE.AND P1, PT, R0, 0x2d, PT ;  /* 0x0000002d0000780c */ /* 0x000fc80003f25270 */
[----:B0-----:R-:W-:Y:S02]  /*6cb0*/  SEL R2, RZ, 0x1, P1 ;  /* 0x00000001ff027807 */ /* 0x001fe40000800000 */
[----:B------:R-:W-:Y:S02]  /*6cc0*/  SEL R0, R0, RZ, P1 ;  /* 0x000000ff00007207 */ /* 0x000fe40000800000 */
[----:B------:R-:W-:-:S03]  /*6cd0*/  LOP3.LUT R9, R9, R2, RZ, 0x3c, !PT ;  /* 0x0000000209097212 */ /* 0x000fc600078e3cff */
[----:B------:R-:W-:Y:S01]  /*6ce0*/  IMAD R7, R0, 0x8, R5 ;  /* 0x0000000800077824 */ /* 0x000fe200078e0205 */
[----:B------:R-:W-:Y:S01]  /*6cf0*/  SHF.L.U32 R4, R9, 0x1f, RZ ;  /* 0x0000001f09047819 */ /* 0x000fe200000006ff */
[----:B-1----:R-:W-:Y:S06]  /*6d00*/  @!P0 BRA `(.L_x_156) ;  /* 0x0000001800c48947 */ /* 0x002fec0003800000 */
.L_x_210:
[----:B------:R-:W1:Y:S01]  /*6d10*/  SYNCS.PHASECHK.TRANS64.TRYWAIT P0, [R7+URZ], R4 ;  /* 0x00000004070075a7 */ /* 0x000e62000800017f */
[----:B------:R-:W-:-:S05]  /*6d20*/  VIADD R0, R0, 0x1 ;  /* 0x0000000100007836 */ /* 0x000fca0000000000 */
[----:B------:R-:W-:-:S04]  /*6d30*/  ISETP.NE.AND P1, PT, R0, 0x2d, PT ;  /* 0x0000002d0000780c */ /* 0x000fc80003f25270 */
[----:B------:R-:W-:Y:S02]  /*6d40*/  SEL R2, RZ, 0x1, P1 ;  /* 0x00000001ff027807 */ /* 0x000fe40000800000 */
[----:B------:R-:W-:Y:S02]  /*6d50*/  SEL R0, R0, RZ, P1 ;  /* 0x000000ff00007207 */ /* 0x000fe40000800000 */
[----:B------:R-:W-:-:S03]  /*6d60*/  LOP3.LUT R9, R9, R2, RZ, 0x3c, !PT ;  /* 0x0000000209097212 */ /* 0x000fc600078e3cff */
[----:B0-----:R-:W-:Y:S01]  /*6d70*/  IMAD R6, R0, 0x8, R5 ;  /* 0x0000000800067824 */ /* 0x001fe200078e0205 */
[----:B------:R-:W-:Y:S01]  /*6d80*/  SHF.L.U32 R3, R9, 0x1f, RZ ;  /* 0x0000001f09037819 */ /* 0x000fe200000006ff */
[----:B-1----:R-:W-:Y:S06]  /*6d90*/  @!P0 BRA `(.L_x_157) ;  /* 0x0000001800b48947 */ /* 0x002fec0003800000 */
.L_x_211:
        /* <DEDUP_REMOVED lines=9> */
.L_x_212:
        /* <DEDUP_REMOVED lines=9> */
.L_x_213:
        /* <DEDUP_REMOVED lines=9> */
.L_x_214:
        /* <DEDUP_REMOVED lines=9> */
.L_x_215:
        /* <DEDUP_REMOVED lines=9> */
.L_x_216:
        /* <DEDUP_REMOVED lines=9> */
.L_x_217:
        /* <DEDUP_REMOVED lines=9> */
.L_x_218:
        /* <DEDUP_REMOVED lines=9> */
.L_x_219:
        /* <DEDUP_REMOVED lines=9> */
.L_x_220:
        /* <DEDUP_REMOVED lines=9> */
.L_x_221:
        /* <DEDUP_REMOVED lines=9> */
.L_x_222:
        /* <DEDUP_REMOVED lines=9> */
.L_x_223:
        /* <DEDUP_REMOVED lines=9> */
.L_x_224:
        /* <DEDUP_REMOVED lines=9> */
.L_x_225:
        /* <DEDUP_REMOVED lines=9> */
.L_x_226:
        /* <DEDUP_REMOVED lines=9> */
.L_x_227:
        /* <DEDUP_REMOVED lines=9> */
.L_x_228:
        /* <DEDUP_REMOVED lines=9> */
.L_x_229:
        /* <DEDUP_REMOVED lines=9> */
.L_x_230:
        /* <DEDUP_REMOVED lines=9> */
.L_x_231:
        /* <DEDUP_REMOVED lines=9> */
.L_x_232:
        /* <DEDUP_REMOVED lines=9> */
.L_x_233:
        /* <DEDUP_REMOVED lines=9> */
.L_x_234:
        /* <DEDUP_REMOVED lines=9> */
.L_x_235:
        /* <DEDUP_REMOVED lines=9> */
.L_x_236:
        /* <DEDUP_REMOVED lines=9> */
.L_x_237:
        /* <DEDUP_REMOVED lines=9> */
.L_x_238:
        /* <DEDUP_REMOVED lines=9> */
.L_x_239:
        /* <DEDUP_REMOVED lines=9> */
.L_x_240:
        /* <DEDUP_REMOVED lines=9> */
.L_x_241:
        /* <DEDUP_REMOVED lines=9> */
.L_x_242:
        /* <DEDUP_REMOVED lines=9> */
.L_x_243:
        /* <DEDUP_REMOVED lines=9> */
.L_x_244:
        /* <DEDUP_REMOVED lines=9> */
.L_x_245:
        /* <DEDUP_REMOVED lines=9> */
.L_x_246:
        /* <DEDUP_REMOVED lines=9> */
.L_x_247:
        /* <DEDUP_REMOVED lines=9> */
.L_x_248:
        /* <DEDUP_REMOVED lines=9> */
.L_x_249:
        /* <DEDUP_REMOVED lines=9> */
.L_x_250:
        /* <DEDUP_REMOVED lines=9> */
.L_x_251:
[----:B------:R-:W1:Y:S01]  /*8420*/  SYNCS.PHASECHK.TRANS64.TRYWAIT P0, [R6+URZ], R3 ;  /* 0x00000003060075a7 */ /* 0x000e62000800017f */
[----:B------:R-:W-:-:S05]  /*8430*/  VIADD R0, R0, 0x1 ;  /* 0x0000000100007836 */ /* 0x000fca0000000000 */
[----:B------:R-:W-:-:S04]  /*8440*/  ISETP.NE.AND P1, PT, R0, 0x2d, PT ;  /* 0x0000002d0000780c */ /* 0x000fc80003f25270 */
[----:B------:R-:W-:Y:S02]  /*8450*/  SEL R2, RZ, 0x1, P1 ;  /* 0x00000001ff027807 */ /* 0x000fe40000800000 */
[----:B------:R-:W-:Y:S02]  /*8460*/  SEL R0, R0, RZ, P1 ;  /* 0x000000ff00007207 */ /* 0x000fe40000800000 */
[----:B------:R-:W-:Y:S01]  /*8470*/  LOP3.LUT R2, R9, R2, RZ, 0x3c, !PT ;  /* 0x0000000209027212 */ /* 0x000fe200078e3cff */
[----:B-1----:R-:W-:Y:S06]  /*8480*/  @!P0 BRA `(.L_x_198) ;  /* 0x00000010002c8947 */ /* 0x002fec0003800000 */
.L_x_252:
[----:B------:R-:W-:Y:S01]  /*8490*/  IMAD R5, R0, 0x8, R5 ;  /* 0x0000000800057824 */ /* 0x000fe200078e0205 */
[----:B------:R-:W-:-:S07]  /*84a0*/  SHF.L.U32 R0, R2, 0x1f, RZ ;  /* 0x0000001f02007819 */ /* 0x000fce00000006ff */
.L_x_199:
[----:B--2---:R2:W3:Y:S02]  /*84b0*/  SYNCS.PHASECHK.TRANS64.TRYWAIT P0, [R5+URZ], R0 ;  /* 0x00000000050075a7 */ /* 0x0044e4000800017f */
[----:B---3--:R-:W-:Y:S05]  /*84c0*/  @!P0 NANOSLEEP.SYNCS 0x989680 ;  /* 0x009896800000895d */ /* 0x008fea0003900000 */
[----:B------:R-:W3:Y:S02]  /*84d0*/  @!P0 SYNCS.PHASECHK.TRANS64 P0, [R5+URZ], R0 ;  /* 0x00000000050085a7 */ /* 0x000ee4000800007f */
[----:B---3--:R-:W-:Y:S05]  /*84e0*/  @!P0 BRA `(.L_x_199) ;  /* 0xfffffffc00f08947 */ /* 0x008fea000383ffff */
.L_x_153:
[----:B------:R-:W-:Y:S05]  /*84f0*/  BSYNC B0 ;  /* 0x0000000000007941 */ /* 0x000fea0003800000 */
.L_x_152:
[----:B------:R-:W-:Y:S05]  /*8500*/  EXIT ;  /* 0x000000000000794d */ /* 0x000fea0003800000 */
.L_x_20:
[----:B0-----:R-:W-:-:S04]  /*8510*/  IMAD.U32 R3, RZ, RZ, UR44 ;  /* 0x0000002cff037e24 */ /* 0x001fc8000f8e00ff */
[----:B------:R0:W1:Y:S03]  /*8520*/  SYNCS.PHASECHK.TRANS64.TRYWAIT P0, [R3+URZ+-0x8], R0 ;  /* 0xfffff800030075a7 */ /* 0x000066000800017f */
[----:B-1----:R-:W-:Y:S05]  /*8530*/  @!P0 NANOSLEEP.SYNCS 0x989680 ;  /* 0x009896800000895d */ /* 0x002fea0003900000 */
[----:B------:R-:W1:Y:S02]  /*8540*/  @!P0 SYNCS.PHASECHK.TRANS64 P0, [R3+URZ+-0x8], R0 ;  /* 0xfffff800030085a7 */ /* 0x000e64000800007f */
[----:B-1----:R-:W-:Y:S05]  /*8550*/  @!P0 BRA `(.L_x_20) ;  /* 0xfffffffc00ec8947 */ /* 0x002fea000383ffff */
[----:B------:R-:W-:Y:S05]  /*8560*/  BRA `(.L_x_200) ;  /* 0xffffff98000c7947 */ /* 0x000fea000383ffff */
.L_x_25:
[----:B-1----:R1:W2:Y:S02]  /*8570*/  SYNCS.PHASECHK.TRANS64.TRYWAIT P1, [R3+URZ], R0 ;  /* 0x00000000030075a7 */ /* 0x0022a4000802017f */
[----:B--2---:R-:W-:Y:S05]  /*8580*/  @!P1 NANOSLEEP.SYNCS 0x989680 ;  /* 0x009896800000995d */ /* 0x004fea0003900000 */
[----:B------:R-:W2:Y:S02]  /*8590*/  @!P1 SYNCS.PHASECHK.TRANS64 P1, [R3+URZ], R0 ;  /* 0x00000000030095a7 */ /* 0x000ea4000802007f */
[----:B--2---:R-:W-:Y:S05]  /*85a0*/  @!P1 BRA `(.L_x_25) ;  /* 0xfffffffc00f09947 */ /* 0x004fea000383ffff */
[----:B------:R-:W-:Y:S05]  /*85b0*/  BRA `(.L_x_24) ;  /* 0xffffff9800787947 */ /* 0x000fea000383ffff */
.L_x_30:
[----:B-1----:R-:W-:-:S04]  /*85c0*/  IMAD.U32 R5, RZ, RZ, UR4 ;  /* 0x00000004ff057e24 */ /* 0x002fc8000f8e00ff */
[----:B------:R1:W2:Y:S03]  /*85d0*/  SYNCS.PHASECHK.TRANS64.TRYWAIT P1, [R5+URZ], R4 ;  /* 0x00000004050075a7 */ /* 0x0002a6000802017f */
[----:B--2---:R-:W-:Y:S05]  /*85e0*/  @!P1 NANOSLEEP.SYNCS 0x989680 ;  /* 0x009896800000995d */ /* 0x004fea0003900000 */
[----:B------:R-:W2:Y:S02]  /*85f0*/  @!P1 SYNCS.PHASECHK.TRANS64 P1, [R5+URZ], R4 ;  /* 0x00000004050095a7 */ /* 0x000ea4000802007f */
[----:B--2---:R-:W-:Y:S05]  /*8600*/  @!P1 BRA `(.L_x_30) ;  /* 0xfffffffc00ec9947 */ /* 0x004fea000383ffff */
[----:B------:R-:W-:Y:S05]  /*8610*/  BRA `(.L_x_29) ;  /* 0xffffff9800d47947 */ /* 0x000fea000383ffff */
.L_x_38:
[----:B0-----:R-:W-:-:S04]  /*8620*/  IMAD.U32 R3, RZ, RZ, UR44 ;  /* 0x0000002cff037e24 */ /* 0x001fc8000f8e00ff */
[----:B------:R0:W1:Y:S03]  /*8630*/  SYNCS.PHASECHK.TRANS64.TRYWAIT P0, [R3+URZ+0x8], R0 ;  /* 0x00000800030075a7 */ /* 0x000066000800017f */
[----:B-1----:R-:W-:Y:S05]  /*8640*/  @!P0 NANOSLEEP.SYNCS 0x989680 ;  /* 0x009896800000895d */ /* 0x002fea0003900000 */
[----:B------:R-:W1:Y:S02]  /*8650*/  @!P0 SYNCS.PHASECHK.TRANS64 P0, [R3+URZ+0x8], R0 ;  /* 0x00000800030085a7 */ /* 0x000e64000800007f */
[----:B-1----:R-:W-:Y:S05]  /*8660*/  @!P0 BRA `(.L_x_38) ;  /* 0xfffffffc00ec8947 */ /* 0x002fea000383ffff */
[----:B------:R-:W-:Y:S05]  /*8670*/  BRA `(.L_x_201) ;  /* 0xffffff9c00cc7947 */ /* 0x000fea000383ffff */
.L_x_139:
[----:B------:R-:W-:Y:S01]  /*8680*/  BSSY B1, `(.L_x_202) ;  /* 0x0000006000017945 */ /* 0x000fe20003800000 */
[----:B------:R-:W-:-:S07]  /*8690*/  IMAD.MOV.U32 R15, RZ, RZ, -0x1 ;  /* 0xffffffffff0f7424 */ /* 0x000fce00078e00ff */
[----:B-----5:R-:W-:Y:S05]  /*86a0*/  WARPSYNC.COLLECTIVE R15, `(.L_x_203) ;  /* 0x000000000f0c7348 */ /* 0x020fea0003c00000 */
[----:B------:R-:W-:Y:S02]  /*86b0*/  ELECT P6, UR62, PT ;  /* 0x00000000003e782f */ /* 0x000fe400038c0000 */
[----:B------:R-:W-:Y:S01]  /*86c0*/  MOV R14, UR62 ;  /* 0x0000003e000e7c02 */ /* 0x000fe20008000f00 */
[----:B-----5:R-:W-:Y:S10]  /*86d0*/  ENDCOLLECTIVE ;  /* 0x000000000000791b */ /* 0x020ff40003800000 */
.L_x_203:
[----:B------:R-:W-:Y:S05]  /*86e0*/  BSYNC B1 ;  /* 0x0000000000017941 */ /* 0x000fea0003800000 */
.L_x_202:
[----:B------:R-:W-:Y:S05]  /*86f0*/  BRA `(.L_x_204) ;  /* 0xffffffd800307947 */ /* 0x000fea000383ffff */
.L_x_142:
[----:B0-----:R0:W1:Y:S02]  /*8700*/  SYNCS.PHASECHK.TRANS64.TRYWAIT P1, [R12+URZ+0x168], R5 ;  /* 0x000168050c0075a7 */ /* 0x001064000802017f */
[----:B-1----:R-:W-:Y:S05]  /*8710*/  @!P1 NANOSLEEP.SYNCS 0x989680 ;  /* 0x009896800000995d */ /* 0x002fea0003900000 */
[----:B------:R-:W1:Y:S02]  /*8720*/  @!P1 SYNCS.PHASECHK.TRANS64 P1, [R12+URZ+0x168], R5 ;  /* 0x000168050c0095a7 */ /* 0x000e64000802007f */
[----:B-1----:R-:W-:Y:S05]  /*8730*/  @!P1 BRA `(.L_x_142) ;  /* 0xfffffffc00f09947 */ /* 0x002fea000383ffff */
[----:B------:R-:W-:Y:S05]  /*8740*/  BRA `(.L_x_205) ;  /* 0xffffffd800687947 */ /* 0x000fea000383ffff */
.L_x_151:
[----:B------:R-:W-:Y:S01]  /*8750*/  BSSY B0, `(.L_x_206) ;  /* 0x0000006000007945 */ /* 0x000fe20003800000 */
[----:B------:R-:W-:-:S07]  /*8760*/  IMAD.MOV.U32 R15, RZ, RZ, -0x1 ;  /* 0xffffffffff0f7424 */ /* 0x000fce00078e00ff */
[----:B-----5:R-:W-:Y:S05]  /*8770*/  WARPSYNC.COLLECTIVE R15, `(.L_x_207) ;  /* 0x000000000f0c7348 */ /* 0x020fea0003c00000 */
[----:B------:R-:W-:Y:S02]  /*8780*/  ELECT P6, UR62, PT ;  /* 0x00000000003e782f */ /* 0x000fe400038c0000 */
[----:B------:R-:W-:Y:S01]  /*8790*/  MOV R14, UR62 ;  /* 0x0000003e000e7c02 */ /* 0x000fe20008000f00 */
[----:B-----5:R-:W-:Y:S10]  /*87a0*/  ENDCOLLECTIVE ;  /* 0x000000000000791b */ /* 0x020ff40003800000 */
.L_x_207:
[----:B------:R-:W-:Y:S05]  /*87b0*/  BSYNC B0 ;  /* 0x0000000000007941 */ /* 0x000fea0003800000 */
.L_x_206:
[----:B------:R-:W-:Y:S05]  /*87c0*/  BRA `(.L_x_208) ;  /* 0xffffffe000d87947 */ /* 0x000fea000383ffff */
.L_x_155:
[----:B0-----:R0:W1:Y:S02]  /*87d0*/  SYNCS.PHASECHK.TRANS64.TRYWAIT P0, [R7+URZ], R2 ;  /* 0x00000002070075a7 */ /* 0x001064000800017f */
[----:B-1----:R-:W-:Y:S05]  /*87e0*/  @!P0 NANOSLEEP.SYNCS 0x989680 ;  /* 0x009896800000895d */ /* 0x002fea0003900000 */
[----:B------:R-:W1:Y:S02]  /*87f0*/  @!P0 SYNCS.PHASECHK.TRANS64 P0, [R7+URZ], R2 ;  /* 0x00000002070085a7 */ /* 0x000e64000800007f */
[----:B-1----:R-:W-:Y:S05]  /*8800*/  @!P0 BRA `(.L_x_155) ;  /* 0xfffffffc00f08947 */ /* 0x002fea000383ffff */
[----:B------:R-:W-:Y:S05]  /*8810*/  BRA `(.L_x_209) ;  /* 0xffffffe400187947 */ /* 0x000fea000383ffff */
.L_x_156:
[----:B0-----:R0:W1:Y:S02]  /*8820*/  SYNCS.PHASECHK.TRANS64.TRYWAIT P0, [R6+URZ], R3 ;  /* 0x00000003060075a7 */ /* 0x001064000800017f */
[----:B-1----:R-:W-:Y:S05]  /*8830*/  @!P0 NANOSLEEP.SYNCS 0x989680 ;  /* 0x009896800000895d */ /* 0x002fea0003900000 */
[----:B------:R-:W1:Y:S02]  /*8840*/  @!P0 SYNCS.PHASECHK.TRANS64 P0, [R6+URZ], R3 ;  /* 0x00000003060085a7 */ /* 0x000e64000800007f */
[----:B-1----:R-:W-:Y:S05]  /*8850*/  @!P0 BRA `(.L_x_156) ;  /* 0xfffffffc00f08947 */ /* 0x002fea000383ffff */
[----:B------:R-:W-:Y:S05]  /*8860*/  BRA `(.L_x_210) ;  /* 0xffffffe400287947 */ /* 0x000fea000383ffff */
.L_x_157:
[----:B0-----:R0:W1:Y:S02]  /*8870*/  SYNCS.PHASECHK.TRANS64.TRYWAIT P0, [R7+URZ], R4 ;  /* 0x00000004070075a7 */ /* 0x001064000800017f */
[----:B-1----:R-:W-:Y:S05]  /*8880*/  @!P0 NANOSLEEP.SYNCS 0x989680 ;  /* 0x009896800000895d */ /* 0x002fea0003900000 */
[----:B------:R-:W1:Y:S02]  /*8890*/  @!P0 SYNCS.PHASECHK.TRANS64 P0, [R7+URZ], R4 ;  /* 0x00000004070085a7 */ /* 0x000e64000800007f */
[----:B-1----:R-:W-:Y:S05]  /*88a0*/  @!P0 BRA `(.L_x_157) ;  /* 0xfffffffc00f08947 */ /* 0x002fea000383ffff */
[----:B------:R-:W-:Y:S05]  /*88b0*/  BRA `(.L_x_211) ;  /* 0xffffffe400387947 */ /* 0x000fea000383ffff */
.L_x_158:
[----:B0-----:R0:W1:Y:S02]  /*88c0*/  SYNCS.PHASECHK.TRANS64.TRYWAIT P0, [R6+URZ], R3 ;  /* 0x00000003060075a7 */ /* 0x001064000800017f */
[----:B-1----:R-:W-:Y:S05]  /*88d0*/  @!P0 NANOSLEEP.SYNCS 0x989680 ;  /* 0x009896800000895d */ /* 0x002fea0003900000 */
[----:B------:R-:W1:Y:S02]  /*88e0*/  @!P0 SYNCS.PHASECHK.TRANS64 P0, [R6+URZ], R3 ;  /* 0x00000003060085a7 */ /* 0x000e64000800007f */
[----:B-1----:R-:W-:Y:S05]  /*88f0*/  @!P0 BRA `(.L_x_158) ;  /* 0xfffffffc00f08947 */ /* 0x002fea000383ffff */
[----:B------:R-:W-:Y:S05]  /*8900*/  BRA `(.L_x_212) ;  /* 0xffffffe400487947 */ /* 0x000fea000383ffff */
.L_x_159:
[----:B0-----:R0:W1:Y:S02]  /*8910*/  SYNCS.PHASECHK.TRANS64.TRYWAIT P0, [R7+URZ], R4 ;  /* 0x00000004070075a7 */ /* 0x001064000800017f */
[----:B-1----:R-:W-:Y:S05]  /*8920*/  @!P0 NANOSLEEP.SYNCS 0x989680 ;  /* 0x009896800000895d */ /* 0x002fea0003900000 */
[----:B------:R-:W1:Y:S02]  /*8930*/  @!P0 SYNCS.PHASECHK.TRANS64 P0, [R7+URZ], R4 ;  /* 0x00000004070085a7 */ /* 0x000e64000800007f */
[----:B-1----:R-:W-:Y:S05]  /*8940*/  @!P0 BRA `(.L_x_159) ;  /* 0xfffffffc00f08947 */ /* 0x002fea000383ffff */
[----:B------:R-:W-:Y:S05]  /*8950*/  BRA `(.L_x_213) ;  /* 0xffffffe400587947 */ /* 0x000fea000383ffff */
.L_x_160:
[----:B0-----:R0:W1:Y:S02]  /*8960*/  SYNCS.PHASECHK.TRANS64.TRYWAIT P0, [R6+URZ], R3 ;  /* 0x00000003060075a7 */ /* 0x001064000800017f */
[----:B-1----:R-:W-:Y:S05]  /*8970*/  @!P0 NANOSLEEP.SYNCS 0x989680 ;  /* 0x009896800000895d */ /* 0x002fea0003900000 */
[----:B------:R-:W1:Y:S02]  /*8980*/  @!P0 SYNCS.PHASECHK.TRANS64 P0, [R6+URZ], R3 ;  /* 0x00000003060085a7 */ /* 0x000e64000800007f */
[----:B-1----:R-:W-:Y:S05]  /*8990*/  @!P0 BRA `(.L_x_160) ;  /* 0xfffffffc00f08947 */ /* 0x002fea000383ffff */
[----:B------:R-:W-:Y:S05]  /*89a0*/  BRA `(.L_x_214) ;  /* 0xffffffe400687947 */ /* 0x000fea000383ffff */
.L_x_161:
[----:B0-----:R0:W1:Y:S02]  /*89b0*/  SYNCS.PHASECHK.TRANS64.TRYWAIT P0, [R7+URZ], R4 ;  /* 0x00000004070075a7 */ /* 0x001064000800017f */
[----:B-1----:R-:W-:Y:S05]  /*89c0*/  @!P0 NANOSLEEP.SYNCS 0x989680 ;  /* 0x009896800000895d */ /* 0x002fea0003900000 */
[----:B------:R-:W1:Y:S02]  /*89d0*/  @!P0 SYNCS.PHASECHK.TRANS64 P0, [R7+URZ], R4 ;  /* 0x00000004070085a7 */ /* 0x000e64000800007f */
[----:B-1----:R-:W-:Y:S05]  /*89e0*/  @!P0 BRA `(.L_x_161) ;  /* 0xfffffffc00f08947 */ /* 0x002fea000383ffff */
[----:B------:R-:W-:Y:S05]  /*89f0*/  BRA `(.L_x_215) ;  /* 0xffffffe400787947 */ /* 0x000fea000383ffff */
.L_x_162:
[----:B0-----:R0:W1:Y:S02]  /*8a00*/  SYNCS.PHASECHK.TRANS64.TRYWAIT P0, [R6+URZ], R3 ;  /* 0x00000003060075a7 */ /* 0x001064000800017f */
[----:B-1----:R-:W-:Y:S05]  /*8a10*/  @!P0 NANOSLEEP.SYNCS 0x989680 ;  /* 0x009896800000895d */ /* 0x002fea0003900000 */
[----:B------:R-:W1:Y:S02]  /*8a20*/  @!P0 SYNCS.PHASECHK.TRANS64 P0, [R6+URZ], R3 ;  /* 0x00000003060085a7 */ /* 0x000e64000800007f */
[----:B-1----:R-:W-:Y:S05]  /*8a30*/  @!P0 BRA `(.L_x_162) ;  /* 0xfffffffc00f08947 */ /* 0x002fea000383ffff */
[----:B------:R-:W-:Y:S05]  /*8a40*/  BRA `(.L_x_216) ;  /* 0xffffffe400887947 */ /* 0x000fea000383ffff */
.L_x_163:
[----:B0-----:R0:W1:Y:S02]  /*8a50*/  SYNCS.PHASECHK.TRANS64.TRYWAIT P0, [R7+URZ], R4 ;  /* 0x00000004070075a7 */ /* 0x001064000800017f */
[----:B-1----:R-:W-:Y:S05]  /*8a60*/  @!P0 NANOSLEEP.SYNCS 0x989680 ;  /* 0x009896800000895d */ /* 0x002fea0003900000 */
[----:B------:R-:W1:Y:S02]  /*8a70*/  @!P0 SYNCS.PHASECHK.TRANS64 P0, [R7+URZ], R4 ;  /* 0x00000004070085a7 */ /* 0x000e64000800007f */
[----:B-1----:R-:W-:Y:S05]  /*8a80*/  @!P0 BRA `(.L_x_163) ;  /* 0xfffffffc00f08947 */ /* 0x002fea000383ffff */
[----:B------:R-:W-:Y:S05]  /*8a90*/  BRA `(.L_x_217) ;  /* 0xffffffe400987947 */ /* 0x000fea000383ffff */
.L_x_164:
[----:B0-----:R0:W1:Y:S02]  /*8aa0*/  SYNCS.PHASECHK.TRANS64.TRYWAIT P0, [R6+URZ], R3 ;  /* 0x00000003060075a7 */ /* 0x001064000800017f */
[----:B-1----:R-:W-:Y:S05]  /*8ab0*/  @!P0 NANOSLEEP.SYNCS 0x989680 ;  /* 0x009896800000895d */ /* 0x002fea0003900000 */
[----:B------:R-:W1:Y:S02]  /*8ac0*/  @!P0 SYNCS.PHASECHK.TRANS64 P0, [R6+URZ], R3 ;  /* 0x00000003060085a7 */ /* 0x000e64000800007f */
[----:B-1----:R-:W-:Y:S05]  /*8ad0*/  @!P0 BRA `(.L_x_164) ;  /* 0xfffffffc00f08947 */ /* 0x002fea000383ffff */
[----:B------:R-:W-:Y:S05]  /*8ae0*/  BRA `(.L_x_218) ;  /* 0xffffffe400a87947 */ /* 0x000fea000383ffff */
.L_x_165:
[----:B0-----:R0:W1:Y:S02]  /*8af0*/  SYNCS.PHASECHK.TRANS64.TRYWAIT P0, [R7+URZ], R4 ;  /* 0x00000004070075a7 */ /* 0x001064000800017f */
[----:B-1----:R-:W-:Y:S05]  /*8b00*/  @!P0 NANOSLEEP.SYNCS 0x989680 ;  /* 0x009896800000895d */ /* 0x002fea0003900000 */
[----:B------:R-:W1:Y:S02]  /*8b10*/  @!P0 SYNCS.PHASECHK.TRANS64 P0, [R7+URZ], R4 ;  /* 0x00000004070085a7 */ /* 0x000e64000800007f */
[----:B-1----:R-:W-:Y:S05]  /*8b20*/  @!P0 BRA `(.L_x_165) ;  /* 0xfffffffc00f08947 */ /* 0x002fea000383ffff */
[----:B------:R-:W-:Y:S05]  /*8b30*/  BRA `(.L_x_219) ;  /* 0xffffffe400b87947 */ /* 0x000fea000383ffff */
.L_x_166:
[----:B0-----:R0:W1:Y:S02]  /*8b40*/  SYNCS.PHASECHK.TRANS64.TRYWAIT P0, [R6+URZ], R3 ;  /* 0x00000003060075a7 */ /* 0x001064000800017f */
[----:B-1----:R-:W-:Y:S05]  /*8b50*/  @!P0 NANOSLEEP.SYNCS 0x989680 ;  /* 0x009896800000895d */ /* 0x002fea0003900000 */
[----:B------:R-:W1:Y:S02]  /*8b60*/  @!P0 SYNCS.PHASECHK.TRANS64 P0, [R6+URZ], R3 ;  /* 0x00000003060085a7 */ /* 0x000e64000800007f */
[----:B-1----:R-:W-:Y:S05]  /*8b70*/  @!P0 BRA `(.L_x_166) ;  /* 0xfffffffc00f08947 */ /* 0x002fea000383ffff */
[----:B------:R-:W-:Y:S05]  /*8b80*/  BRA `(.L_x_220) ;  /* 0xffffffe400c87947 */ /* 0x000fea000383ffff */
.L_x_167:
[----:B0-----:R0:W1:Y:S02]  /*8b90*/  SYNCS.PHASECHK.TRANS64.TRYWAIT P0, [R7+URZ], R4 ;  /* 0x00000004070075a7 */ /* 0x001064000800017f */
[----:B-1----:R-:W-:Y:S05]  /*8ba0*/  @!P0 NANOSLEEP.SYNCS 0x989680 ;  /* 0x009896800000895d */ /* 0x002fea0003900000 */
[----:B------:R-:W1:Y:S02]  /*8bb0*/  @!P0 SYNCS.PHASECHK.TRANS64 P0, [R7+URZ], R4 ;  /* 0x00000004070085a7 */ /* 0x000e64000800007f */
[----:B-1----:R-:W-:Y:S05]  /*8bc0*/  @!P0 BRA `(.L_x_167) ;  /* 0xfffffffc00f08947 */ /* 0x002fea000383ffff */
[----:B------:R-:W-:Y:S05]  /*8bd0*/  BRA `(.L_x_221) ;  /* 0xffffffe400d87947 */ /* 0x000fea000383ffff */
.L_x_168:
[----:B0-----:R0:W1:Y:S02]  /*8be0*/  SYNCS.PHASECHK.TRANS64.TRYWAIT P0, [R6+URZ], R3 ;  /* 0x00000003060075a7 */ /* 0x001064000800017f */
[----:B-1----:R-:W-:Y:S05]  /*8bf0*/  @!P0 NANOSLEEP.SYNCS 0x989680 ;  /* 0x009896800000895d */ /* 0x002fea0003900000 */
[----:B------:R-:W1:Y:S02]  /*8c00*/  @!P0 SYNCS.PHASECHK.TRANS64 P0, [R6+URZ], R3 ;  /* 0x00000003060085a7 */ /* 0x000e64000800007f */
[----:B-1----:R-:W-:Y:S05]  /*8c10*/  @!P0 BRA `(.L_x_168) ;  /* 0xfffffffc00f08947 */ /* 0x002fea000383ffff */
[----:B------:R-:W-:Y:S05]  /*8c20*/  BRA `(.L_x_222) ;  /* 0xffffffe400e87947 */ /* 0x000fea000383ffff */
.L_x_169:
[----:B0-----:R0:W1:Y:S02]  /*8c30*/  SYNCS.PHASECHK.TRANS64.TRYWAIT P0, [R7+URZ], R4 ;  /* 0x00000004070075a7 */ /* 0x001064000800017f */
[----:B-1----:R-:W-:Y:S05]  /*8c40*/  @!P0 NANOSLEEP.SYNCS 0x989680 ;  /* 0x009896800000895d */ /* 0x002fea0003900000 */
[----:B------:R-:W1:Y:S02]  /*8c50*/  @!P0 SYNCS.PHASECHK.TRANS64 P0, [R7+URZ], R4 ;  /* 0x00000004070085a7 */ /* 0x000e64000800007f */
[----:B-1----:R-:W-:Y:S05]  /*8c60*/  @!P0 BRA `(.L_x_169) ;  /* 0xfffffffc00f08947 */ /* 0x002fea000383ffff */
[----:B------:R-:W-:Y:S05]  /*8c70*/  BRA `(.L_x_223) ;  /* 0xffffffe400f87947 */ /* 0x000fea000383ffff */
.L_x_170:
[----:B0-----:R0:W1:Y:S02]  /*8c80*/  SYNCS.PHASECHK.TRANS64.TRYWAIT P0, [R6+URZ], R3 ;  /* 0x00000003060075a7 */ /* 0x001064000800017f */
[----:B-1----:R-:W-:Y:S05]  /*8c90*/  @!P0 NANOSLEEP.SYNCS 0x989680 ;  /* 0x009896800000895d */ /* 0x002fea0003900000 */
[----:B------:R-:W1:Y:S02]  /*8ca0*/  @!P0 SYNCS.PHASECHK.TRANS64 P0, [R6+URZ], R3 ;  /* 0x00000003060085a7 */ /* 0x000e64000800007f */
[----:B-1----:R-:W-:Y:S05]  /*8cb0*/  @!P0 BRA `(.L_x_170) ;  /* 0xfffffffc00f08947 */ /* 0x002fea000383ffff */
[----:B------:R-:W-:Y:S05]  /*8cc0*/  BRA `(.L_x_224) ;  /* 0xffffffe800087947 */ /* 0x000fea000383ffff */
.L_x_171:
[----:B0-----:R0:W1:Y:S02]  /*8cd0*/  SYNCS.PHASECHK.TRANS64.TRYWAIT P0, [R7+URZ], R4 ;  /* 0x00000004070075a7 */ /* 0x001064000800017f */
[----:B-1----:R-:W-:Y:S05]  /*8ce0*/  @!P0 NANOSLEEP.SYNCS 0x989680 ;  /* 0x009896800000895d */ /* 0x002fea0003900000 */
[----:B------:R-:W1:Y:S02]  /*8cf0*/  @!P0 SYNCS.PHASECHK.TRANS64 P0, [R7+URZ], R4 ;  /* 0x00000004070085a7 */ /* 0x000e64000800007f */
[----:B-1----:R-:W-:Y:S05]  /*8d00*/  @!P0 BRA `(.L_x_171) ;  /* 0xfffffffc00f08947 */ /* 0x002fea000383ffff */
[----:B------:R-:W-:Y:S05]  /*8d10*/  BRA `(.L_x_225) ;  /* 0xffffffe800187947 */ /* 0x000fea000383ffff */
.L_x_172:
[----:B0-----:R0:W1:Y:S02]  /*8d20*/  SYNCS.PHASECHK.TRANS64.TRYWAIT P0, [R6+URZ], R3 ;  /* 0x00000003060075a7 */ /* 0x001064000800017f */
[----:B-1----:R-:W-:Y:S05]  /*8d30*/  @!P0 NANOSLEEP.SYNCS 0x989680 ;  /* 0x009896800000895d */ /* 0x002fea0003900000 */
[----:B------:R-:W1:Y:S02]  /*8d40*/  @!P0 SYNCS.PHASECHK.TRANS64 P0, [R6+URZ], R3 ;  /* 0x00000003060085a7 */ /* 0x000e64000800007f */
[----:B-1----:R-:W-:Y:S05]  /*8d50*/  @!P0 BRA `(.L_x_172) ;  /* 0xfffffffc00f08947 */ /* 0x002fea000383ffff */
[----:B------:R-:W-:Y:S05]  /*8d60*/  BRA `(.L_x_226) ;  /* 0xffffffe800287947 */ /* 0x000fea000383ffff */
.L_x_173:
[----:B0-----:R0:W1:Y:S02]  /*8d70*/  SYNCS.PHASECHK.TRANS64.TRYWAIT P0, [R7+URZ], R4 ;  /* 0x00000004070075a7 */ /* 0x001064000800017f */
[----:B-1----:R-:W-:Y:S05]  /*8d80*/  @!P0 NANOSLEEP.SYNCS 0x989680 ;  /* 0x009896800000895d */ /* 0x002fea0003900000 */
[----:B------:R-:W1:Y:S02]  /*8d90*/  @!P0 SYNCS.PHASECHK.TRANS64 P0, [R7+URZ], R4 ;  /* 0x00000004070085a7 */ /* 0x000e64000800007f */
[----:B-1----:R-:W-:Y:S05]  /*8da0*/  @!P0 BRA `(.L_x_173) ;  /* 0xfffffffc00f08947 */ /* 0x002fea000383ffff */
[----:B------:R-:W-:Y:S05]  /*8db0*/  BRA `(.L_x_227) ;  /* 0xffffffe800387947 */ /* 0x000fea000383ffff */
.L_x_174:
[----:B0-----:R0:W1:Y:S02]  /*8dc0*/  SYNCS.PHASECHK.TRANS64.TRYWAIT P0, [R6+URZ], R3 ;  /* 0x00000003060075a7 */ /* 0x001064000800017f */
[----:B-1----:R-:W-:Y:S05]  /*8dd0*/  @!P0 NANOSLEEP.SYNCS 0x989680 ;  /* 0x009896800000895d */ /* 0x002fea0003900000 */
[----:B------:R-:W1:Y:S02]  /*8de0*/  @!P0 SYNCS.PHASECHK.TRANS64 P0, [R6+URZ], R3 ;  /* 0x00000003060085a7 */ /* 0x000e64000800007f */
[----:B-1----:R-:W-:Y:S05]  /*8df0*/  @!P0 BRA `(.L_x_174) ;  /* 0xfffffffc00f08947 */ /* 0x002fea000383ffff */
[----:B------:R-:W-:Y:S05]  /*8e00*/  BRA `(.L_x_228) ;  /* 0xffffffe800487947 */ /* 0x000fea000383ffff */
.L_x_175:
[----:B0-----:R0:W1:Y:S02]  /*8e10*/  SYNCS.PHASECHK.TRANS64.TRYWAIT P0, [R7+URZ], R4 ;  /* 0x00000004070075a7 */ /* 0x001064000800017f */
[----:B-1----:R-:W-:Y:S05]  /*8e20*/  @!P0 NANOSLEEP.SYNCS 0x989680 ;  /* 0x009896800000895d */ /* 0x002fea0003900000 */
[----:B------:R-:W1:Y:S02]  /*8e30*/  @!P0 SYNCS.PHASECHK.TRANS64 P0, [R7+URZ], R4 ;  /* 0x00000004070085a7 */ /* 0x000e64000800007f */
[----:B-1----:R-:W-:Y:S05]  /*8e40*/  @!P0 BRA `(.L_x_175) ;  /* 0xfffffffc00f08947 */ /* 0x002fea000383ffff */
[----:B------:R-:W-:Y:S05]  /*8e50*/  BRA `(.L_x_229) ;  /* 0xffffffe800587947 */ /* 0x000fea000383ffff */
.L_x_176:
[----:B0-----:R0:W1:Y:S02]  /*8e60*/  SYNCS.PHASECHK.TRANS64.TRYWAIT P0, [R6+URZ], R3 ;  /* 0x00000003060075a7 */ /* 0x001064000800017f */
[----:B-1----:R-:W-:Y:S05]  /*8e70*/  @!P0 NANOSLEEP.SYNCS 0x989680 ;  /* 0x009896800000895d */ /* 0x002fea0003900000 */
[----:B------:R-:W1:Y:S02]  /*8e80*/  @!P0 SYNCS.PHASECHK.TRANS64 P0, [R6+URZ], R3 ;  /* 0x00000003060085a7 */ /* 0x000e64000800007f */
[----:B-1----:R-:W-:Y:S05]  /*8e90*/  @!P0 BRA `(.L_x_176) ;  /* 0xfffffffc00f08947 */ /* 0x002fea000383ffff */
[----:B------:R-:W-:Y:S05]  /*8ea0*/  BRA `(.L_x_230) ;  /* 0xffffffe800687947 */ /* 0x000fea000383ffff */
.L_x_177:
[----:B0-----:R0:W1:Y:S02]  /*8eb0*/  SYNCS.PHASECHK.TRANS64.TRYWAIT P0, [R7+URZ], R4 ;  /* 0x00000004070075a7 */ /* 0x001064000800017f */
[----:B-1----:R-:W-:Y:S05]  /*8ec0*/  @!P0 NANOSLEEP.SYNCS 0x989680 ;  /* 0x009896800000895d */ /* 0x002fea0003900000 */
[----:B------:R-:W1:Y:S02]  /*8ed0*/  @!P0 SYNCS.PHASECHK.TRANS64 P0, [R7+URZ], R4 ;  /* 0x00000004070085a7 */ /* 0x000e64000800007f */
[----:B-1----:R-:W-:Y:S05]  /*8ee0*/  @!P0 BRA `(.L_x_177) ;  /* 0xfffffffc00f08947 */ /* 0x002fea000383ffff */
[----:B------:R-:W-:Y:S05]  /*8ef0*/  BRA `(.L_x_231) ;  /* 0xffffffe800787947 */ /* 0x000fea000383ffff */
.L_x_178:
[----:B0-----:R0:W1:Y:S02]  /*8f00*/  SYNCS.PHASECHK.TRANS64.TRYWAIT P0, [R6+URZ], R3 ;  /* 0x00000003060075a7 */ /* 0x001064000800017f */
[----:B-1----:R-:W-:Y:S05]  /*8f10*/  @!P0 NANOSLEEP.SYNCS 0x989680 ;  /* 0x009896800000895d */ /* 0x002fea0003900000 */
[----:B------:R-:W1:Y:S02]  /*8f20*/  @!P0 SYNCS.PHASECHK.TRANS64 P0, [R6+URZ], R3 ;  /* 0x00000003060085a7 */ /* 0x000e64000800007f */
[----:B-1----:R-:W-:Y:S05]  /*8f30*/  @!P0 BRA `(.L_x_178) ;  /* 0xfffffffc00f08947 */ /* 0x002fea000383ffff */
[----:B------:R-:W-:Y:S05]  /*8f40*/  BRA `(.L_x_232) ;  /* 0xffffffe800887947 */ /* 0x000fea000383ffff */
.L_x_179:
[----:B0-----:R0:W1:Y:S02]  /*8f50*/  SYNCS.PHASECHK.TRANS64.TRYWAIT P0, [R7+URZ], R4 ;  /* 0x00000004070075a7 */ /* 0x001064000800017f */
[----:B-1----:R-:W-:Y:S05]  /*8f60*/  @!P0 NANOSLEEP.SYNCS 0x989680 ;  /* 0x009896800000895d */ /* 0x002fea0003900000 */
[----:B------:R-:W1:Y:S02]  /*8f70*/  @!P0 SYNCS.PHASECHK.TRANS64 P0, [R7+URZ], R4 ;  /* 0x00000004070085a7 */ /* 0x000e64000800007f */
[----:B-1----:R-:W-:Y:S05]  /*8f80*/  @!P0 BRA `(.L_x_179) ;  /* 0xfffffffc00f08947 */ /* 0x002fea000383ffff */
[----:B------:R-:W-:Y:S05]  /*8f90*/  BRA `(.L_x_233) ;  /* 0xffffffe800987947 */ /* 0x000fea000383ffff */
.L_x_180:
[----:B0-----:R0:W1:Y:S02]  /*8fa0*/  SYNCS.PHASECHK.TRANS64.TRYWAIT P0, [R6+URZ], R3 ;  /* 0x00000003060075a7 */ /* 0x001064000800017f */
[----:B-1----:R-:W-:Y:S05]  /*8fb0*/  @!P0 NANOSLEEP.SYNCS 0x989680 ;  /* 0x009896800000895d */ /* 0x002fea0003900000 */
[----:B------:R-:W1:Y:S02]  /*8fc0*/  @!P0 SYNCS.PHASECHK.TRANS64 P0, [R6+URZ], R3 ;  /* 0x00000003060085a7 */ /* 0x000e64000800007f */
[----:B-1----:R-:W-:Y:S05]  /*8fd0*/  @!P0 BRA `(.L_x_180) ;  /* 0xfffffffc00f08947 */ /* 0x002fea000383ffff */
[----:B------:R-:W-:Y:S05]  /*8fe0*/  BRA `(.L_x_234) ;  /* 0xffffffe800a87947 */ /* 0x000fea000383ffff */
.L_x_181:
[----:B0-----:R0:W1:Y:S02]  /*8ff0*/  SYNCS.PHASECHK.TRANS64.TRYWAIT P0, [R7+URZ], R4 ;  /* 0x00000004070075a7 */ /* 0x001064000800017f */
[----:B-1----:R-:W-:Y:S05]  /*9000*/  @!P0 NANOSLEEP.SYNCS 0x989680 ;  /* 0x009896800000895d */ /* 0x002fea0003900000 */
[----:B------:R-:W1:Y:S02]  /*9010*/  @!P0 SYNCS.PHASECHK.TRANS64 P0, [R7+URZ], R4 ;  /* 0x00000004070085a7 */ /* 0x000e64000800007f */
[----:B-1----:R-:W-:Y:S05]  /*9020*/  @!P0 BRA `(.L_x_181) ;  /* 0xfffffffc00f08947 */ /* 0x002fea000383ffff */
[----:B------:R-:W-:Y:S05]  /*9030*/  BRA `(.L_x_235) ;  /* 0xffffffe800b87947 */ /* 0x000fea000383ffff */
.L_x_182:
[----:B0-----:R0:W1:Y:S02]  /*9040*/  SYNCS.PHASECHK.TRANS64.TRYWAIT P0, [R6+URZ], R3 ;  /* 0x00000003060075a7 */ /* 0x001064000800017f */
[----:B-1----:R-:W-:Y:S05]  /*9050*/  @!P0 NANOSLEEP.SYNCS 0x989680 ;  /* 0x009896800000895d */ /* 0x002fea0003900000 */
[----:B------:R-:W1:Y:S02]  /*9060*/  @!P0 SYNCS.PHASECHK.TRANS64 P0, [R6+URZ], R3 ;  /* 0x00000003060085a7 */ /* 0x000e64000800007f */
[----:B-1----:R-:W-:Y:S05]  /*9070*/  @!P0 BRA `(.L_x_182) ;  /* 0xfffffffc00f08947 */ /* 0x002fea000383ffff */
[----:B------:R-:W-:Y:S05]  /*9080*/  BRA `(.L_x_236) ;  /* 0xffffffe800c87947 */ /* 0x000fea000383ffff */
.L_x_183:
[----:B0-----:R0:W1:Y:S02]  /*9090*/  SYNCS.PHASECHK.TRANS64.TRYWAIT P0, [R7+URZ], R4 ;  /* 0x00000004070075a7 */ /* 0x001064000800017f */
[----:B-1----:R-:W-:Y:S05]  /*90a0*/  @!P0 NANOSLEEP.SYNCS 0x989680 ;  /* 0x009896800000895d */ /* 0x002fea0003900000 */
[----:B------:R-:W1:Y:S02]  /*90b0*/  @!P0 SYNCS.PHASECHK.TRANS64 P0, [R7+URZ], R4 ;  /* 0x00000004070085a7 */ /* 0x000e64000800007f */
[----:B-1----:R-:W-:Y:S05]  /*90c0*/  @!P0 BRA `(.L_x_183) ;  /* 0xfffffffc00f08947 */ /* 0x002fea000383ffff */
[----:B------:R-:W-:Y:S05]  /*90d0*/  BRA `(.L_x_237) ;  /* 0xffffffe800d87947 */ /* 0x000fea000383ffff */
.L_x_184:
[----:B0-----:R0:W1:Y:S02]  /*90e0*/  SYNCS.PHASECHK.TRANS64.TRYWAIT P0, [R6+URZ], R3 ;  /* 0x00000003060075a7 */ /* 0x001064000800017f */
[----:B-1----:R-:W-:Y:S05]  /*90f0*/  @!P0 NANOSLEEP.SYNCS 0x989680 ;  /* 0x009896800000895d */ /* 0x002fea0003900000 */
[----:B------:R-:W1:Y:S02]  /*9100*/  @!P0 SYNCS.PHASECHK.TRANS64 P0, [R6+URZ], R3 ;  /* 0x00000003060085a7 */ /* 0x000e64000800007f */
[----:B-1----:R-:W-:Y:S05]  /*9110*/  @!P0 BRA `(.L_x_184) ;  /* 0xfffffffc00f08947 */ /* 0x002fea000383ffff */
[----:B------:R-:W-:Y:S05]  /*9120*/  BRA `(.L_x_238) ;  /* 0xffffffe800e87947 */ /* 0x000fea000383ffff */
.L_x_185:
[----:B0-----:R0:W1:Y:S02]  /*9130*/  SYNCS.PHASECHK.TRANS64.TRYWAIT P0, [R7+URZ], R4 ;  /* 0x00000004070075a7 */ /* 0x001064000800017f */
[----:B-1----:R-:W-:Y:S05]  /*9140*/  @!P0 NANOSLEEP.SYNCS 0x989680 ;  /* 0x009896800000895d */ /* 0x002fea0003900000 */
[----:B------:R-:W1:Y:S02]  /*9150*/  @!P0 SYNCS.PHASECHK.TRANS64 P0, [R7+URZ], R4 ;  /* 0x00000004070085a7 */ /* 0x000e64000800007f */
[----:B-1----:R-:W-:Y:S05]  /*9160*/  @!P0 BRA `(.L_x_185) ;  /* 0xfffffffc00f08947 */ /* 0x002fea000383ffff */
[----:B------:R-:W-:Y:S05]  /*9170*/  BRA `(.L_x_239) ;  /* 0xffffffe800f87947 */ /* 0x000fea000383ffff */
.L_x_186:
[----:B0-----:R0:W1:Y:S02]  /*9180*/  SYNCS.PHASECHK.TRANS64.TRYWAIT P0, [R6+URZ], R3 ;  /* 0x00000003060075a7 */ /* 0x001064000800017f */
[----:B-1----:R-:W-:Y:S05]  /*9190*/  @!P0 NANOSLEEP.SYNCS 0x989680 ;  /* 0x009896800000895d */ /* 0x002fea0003900000 */
[----:B------:R-:W1:Y:S02]  /*91a0*/  @!P0 SYNCS.PHASECHK.TRANS64 P0, [R6+URZ], R3 ;  /* 0x00000003060085a7 */ /* 0x000e64000800007f */
[----:B-1----:R-:W-:Y:S05]  /*91b0*/  @!P0 BRA `(.L_x_186) ;  /* 0xfffffffc00f08947 */ /* 0x002fea000383ffff */
[----:B------:R-:W-:Y:S05]  /*91c0*/  BRA `(.L_x_240) ;  /* 0xffffffec00087947 */ /* 0x000fea000383ffff */
.L_x_187:
[----:B0-----:R0:W1:Y:S02]  /*91d0*/  SYNCS.PHASECHK.TRANS64.TRYWAIT P0, [R7+URZ], R4 ;  /* 0x00000004070075a7 */ /* 0x001064000800017f */
[----:B-1----:R-:W-:Y:S05]  /*91e0*/  @!P0 NANOSLEEP.SYNCS 0x989680 ;  /* 0x009896800000895d */ /* 0x002fea0003900000 */
[----:B------:R-:W1:Y:S02]  /*91f0*/  @!P0 SYNCS.PHASECHK.TRANS64 P0, [R7+URZ], R4 ;  /* 0x00000004070085a7 */ /* 0x000e64000800007f */
[----:B-1----:R-:W-:Y:S05]  /*9200*/  @!P0 BRA `(.L_x_187) ;  /* 0xfffffffc00f08947 */ /* 0x002fea000383ffff */
[----:B------:R-:W-:Y:S05]  /*9210*/  BRA `(.L_x_241) ;  /* 0xffffffec00187947 */ /* 0x000fea000383ffff */
.L_x_188:
[----:B0-----:R0:W1:Y:S02]  /*9220*/  SYNCS.PHASECHK.TRANS64.TRYWAIT P0, [R6+URZ], R3 ;  /* 0x00000003060075a7 */ /* 0x001064000800017f */
[----:B-1----:R-:W-:Y:S05]  /*9230*/  @!P0 NANOSLEEP.SYNCS 0x989680 ;  /* 0x009896800000895d */ /* 0x002fea0003900000 */
[----:B------:R-:W1:Y:S02]  /*9240*/  @!P0 SYNCS.PHASECHK.TRANS64 P0, [R6+URZ], R3 ;  /* 0x00000003060085a7 */ /* 0x000e64000800007f */
[----:B-1----:R-:W-:Y:S05]  /*9250*/  @!P0 BRA `(.L_x_188) ;  /* 0xfffffffc00f08947 */ /* 0x002fea000383ffff */
[----:B------:R-:W-:Y:S05]  /*9260*/  BRA `(.L_x_242) ;  /* 0xffffffec00287947 */ /* 0x000fea000383ffff */
.L_x_189:
[----:B0-----:R0:W1:Y:S02]  /*9270*/  SYNCS.PHASECHK.TRANS64.TRYWAIT P0, [R7+URZ], R4 ;  /* 0x00000004070075a7 */ /* 0x001064000800017f */
[----:B-1----:R-:W-:Y:S05]  /*9280*/  @!P0 NANOSLEEP.SYNCS 0x989680 ;  /* 0x009896800000895d */ /* 0x002fea0003900000 */
[----:B------:R-:W1:Y:S02]  /*9290*/  @!P0 SYNCS.PHASECHK.TRANS64 P0, [R7+URZ], R4 ;  /* 0x00000004070085a7 */ /* 0x000e64000800007f */
[----:B-1----:R-:W-:Y:S05]  /*92a0*/  @!P0 BRA `(.L_x_189) ;  /* 0xfffffffc00f08947 */ /* 0x002fea000383ffff */
[----:B------:R-:W-:Y:S05]  /*92b0*/  BRA `(.L_x_243) ;  /* 0xffffffec00387947 */ /* 0x000fea000383ffff */
.L_x_190:
[----:B0-----:R0:W1:Y:S02]  /*92c0*/  SYNCS.PHASECHK.TRANS64.TRYWAIT P0, [R6+URZ], R3 ;  /* 0x00000003060075a7 */ /* 0x001064000800017f */
[----:B-1----:R-:W-:Y:S05]  /*92d0*/  @!P0 NANOSLEEP.SYNCS 0x989680 ;  /* 0x009896800000895d */ /* 0x002fea0003900000 */
[----:B------:R-:W1:Y:S02]  /*92e0*/  @!P0 SYNCS.PHASECHK.TRANS64 P0, [R6+URZ], R3 ;  /* 0x00000003060085a7 */ /* 0x000e64000800007f */
[----:B-1----:R-:W-:Y:S05]  /*92f0*/  @!P0 BRA `(.L_x_190) ;  /* 0xfffffffc00f08947 */ /* 0x002fea000383ffff */
[----:B------:R-:W-:Y:S05]  /*9300*/  BRA `(.L_x_244) ;  /* 0xffffffec00487947 */ /* 0x000fea000383ffff */
.L_x_191:
[----:B0-----:R0:W1:Y:S02]  /*9310*/  SYNCS.PHASECHK.TRANS64.TRYWAIT P0, [R7+URZ], R4 ;  /* 0x00000004070075a7 */ /* 0x001064000800017f */
[----:B-1----:R-:W-:Y:S05]  /*9320*/  @!P0 NANOSLEEP.SYNCS 0x989680 ;  /* 0x009896800000895d */ /* 0x002fea0003900000 */
[----:B------:R-:W1:Y:S02]  /*9330*/  @!P0 SYNCS.PHASECHK.TRANS64 P0, [R7+URZ], R4 ;  /* 0x00000004070085a7 */ /* 0x000e64000800007f */
[----:B-1----:R-:W-:Y:S05]  /*9340*/  @!P0 BRA `(.L_x_191) ;  /* 0xfffffffc00f08947 */ /* 0x002fea000383ffff */
[----:B------:R-:W-:Y:S05]  /*9350*/  BRA `(.L_x_245) ;  /* 0xffffffec00587947 */ /* 0x000fea000383ffff */
.L_x_192:
[----:B0-----:R0:W1:Y:S02]  /*9360*/  SYNCS.PHASECHK.TRANS64.TRYWAIT P0, [R6+URZ], R3 ;  /* 0x00000003060075a7 */ /* 0x001064000800017f */
[----:B-1----:R-:W-:Y:S05]  /*9370*/  @!P0 NANOSLEEP.SYNCS 0x989680 ;  /* 0x009896800000895d */ /* 0x002fea0003900000 */
[----:B------:R-:W1:Y:S02]  /*9380*/  @!P0 SYNCS.PHASECHK.TRANS64 P0, [R6+URZ], R3 ;  /* 0x00000003060085a7 */ /* 0x000e64000800007f */
[----:B-1----:R-:W-:Y:S05]  /*9390*/  @!P0 BRA `(.L_x_192) ;  /* 0xfffffffc00f08947 */ /* 0x002fea000383ffff */
[----:B------:R-:W-:Y:S05]  /*93a0*/  BRA `(.L_x_246) ;  /* 0xffffffec00687947 */ /* 0x000fea000383ffff */
.L_x_193:
[----:B0-----:R0:W1:Y:S02]  /*93b0*/  SYNCS.PHASECHK.TRANS64.TRYWAIT P0, [R7+URZ], R4 ;  /* 0x00000004070075a7 */ /* 0x001064000800017f */
[----:B-1----:R-:W-:Y:S05]  /*93c0*/  @!P0 NANOSLEEP.SYNCS 0x989680 ;  /* 0x009896800000895d */ /* 0x002fea0003900000 */
[----:B------:R-:W1:Y:S02]  /*93d0*/  @!P0 SYNCS.PHASECHK.TRANS64 P0, [R7+URZ], R4 ;  /* 0x00000004070085a7 */ /* 0x000e64000800007f */
[----:B-1----:R-:W-:Y:S05]  /*93e0*/  @!P0 BRA `(.L_x_193) ;  /* 0xfffffffc00f08947 */ /* 0x002fea000383ffff */
[----:B------:R-:W-:Y:S05]  /*93f0*/  BRA `(.L_x_247) ;  /* 0xffffffec00787947 */ /* 0x000fea000383ffff */
.L_x_194:
[----:B0-----:R0:W1:Y:S02]  /*9400*/  SYNCS.PHASECHK.TRANS64.TRYWAIT P0, [R6+URZ], R3 ;  /* 0x00000003060075a7 */ /* 0x001064000800017f */
[----:B-1----:R-:W-:Y:S05]  /*9410*/  @!P0 NANOSLEEP.SYNCS 0x989680 ;  /* 0x009896800000895d */ /* 0x002fea0003900000 */
[----:B------:R-:W1:Y:S02]  /*9420*/  @!P0 SYNCS.PHASECHK.TRANS64 P0, [R6+URZ], R3 ;  /* 0x00000003060085a7 */ /* 0x000e64000800007f */
[----:B-1----:R-:W-:Y:S05]  /*9430*/  @!P0 BRA `(.L_x_194) ;  /* 0xfffffffc00f08947 */ /* 0x002fea000383ffff */
[----:B------:R-:W-:Y:S05]  /*9440*/  BRA `(.L_x_248) ;  /* 0xffffffec00887947 */ /* 0x000fea000383ffff */
.L_x_195:
[----:B0-----:R0:W1:Y:S02]  /*9450*/  SYNCS.PHASECHK.TRANS64.TRYWAIT P0, [R7+URZ], R4 ;  /* 0x00000004070075a7 */ /* 0x001064000800017f */
[----:B-1----:R-:W-:Y:S05]  /*9460*/  @!P0 NANOSLEEP.SYNCS 0x989680 ;  /* 0x009896800000895d */ /* 0x002fea0003900000 */
[----:B------:R-:W1:Y:S02]  /*9470*/  @!P0 SYNCS.PHASECHK.TRANS64 P0, [R7+URZ], R4 ;  /* 0x00000004070085a7 */ /* 0x000e64000800007f */
[----:B-1----:R-:W-:Y:S05]  /*9480*/  @!P0 BRA `(.L_x_195) ;  /* 0xfffffffc00f08947 */ /* 0x002fea000383ffff */
[----:B------:R-:W-:Y:S05]  /*9490*/  BRA `(.L_x_249) ;  /* 0xffffffec00987947 */ /* 0x000fea000383ffff */
.L_x_196:
[----:B0-----:R0:W1:Y:S02]  /*94a0*/  SYNCS.PHASECHK.TRANS64.TRYWAIT P0, [R6+URZ], R3 ;  /* 0x00000003060075a7 */ /* 0x001064000800017f */
[----:B-1----:R-:W-:Y:S05]  /*94b0*/  @!P0 NANOSLEEP.SYNCS 0x989680 ;  /* 0x009896800000895d */ /* 0x002fea0003900000 */
[----:B------:R-:W1:Y:S02]  /*94c0*/  @!P0 SYNCS.PHASECHK.TRANS64 P0, [R6+URZ], R3 ;  /* 0x00000003060085a7 */ /* 0x000e64000800007f */
[----:B-1----:R-:W-:Y:S05]  /*94d0*/  @!P0 BRA `(.L_x_196) ;  /* 0xfffffffc00f08947 */ /* 0x002fea000383ffff */
[----:B------:R-:W-:Y:S05]  /*94e0*/  BRA `(.L_x_250) ;  /* 0xffffffec00a87947 */ /* 0x000fea000383ffff */
.L_x_197:
[----:B0-----:R0:W1:Y:S02]  /*94f0*/  SYNCS.PHASECHK.TRANS64.TRYWAIT P0, [R7+URZ], R4 ;  /* 0x00000004070075a7 */ /* 0x001064000800017f */
[----:B-1----:R-:W-:Y:S05]  /*9500*/  @!P0 NANOSLEEP.SYNCS 0x989680 ;  /* 0x009896800000895d */ /* 0x002fea0003900000 */
[----:B------:R-:W1:Y:S02]  /*9510*/  @!P0 SYNCS.PHASECHK.TRANS64 P0, [R7+URZ], R4 ;  /* 0x00000004070085a7 */ /* 0x000e64000800007f */
[----:B-1----:R-:W-:Y:S05]  /*9520*/  @!P0 BRA `(.L_x_197) ;  /* 0xfffffffc00f08947 */ /* 0x002fea000383ffff */
[----:B------:R-:W-:Y:S05]  /*9530*/  BRA `(.L_x_251) ;  /* 0xffffffec00b87947 */ /* 0x000fea000383ffff */
.L_x_198:
[----:B-1----:R1:W2:Y:S02]  /*9540*/  SYNCS.PHASECHK.TRANS64.TRYWAIT P0, [R6+URZ], R3 ;  /* 0x00000003060075a7 */ /* 0x0022a4000800017f */
[----:B--2---:R-:W-:Y:S05]  /*9550*/  @!P0 NANOSLEEP.SYNCS 0x989680 ;  /* 0x009896800000895d */ /* 0x004fea0003900000 */
[----:B------:R-:W2:Y:S02]  /*9560*/  @!P0 SYNCS.PHASECHK.TRANS64 P0, [R6+URZ], R3 ;  /* 0x00000003060085a7 */ /* 0x000ea4000800007f */
[----:B--2---:R-:W-:Y:S05]  /*9570*/  @!P0 BRA `(.L_x_198) ;  /* 0xfffffffc00f08947 */ /* 0x004fea000383ffff */
[----:B------:R-:W-:Y:S05]  /*9580*/  BRA `(.L_x_252) ;  /* 0xffffffec00c07947 */ /* 0x000fea000383ffff */
.L_x_253:
[----:B------:R-:W-:-:S00]  /*9590*/  BRA `(.L_x_253) ;  /* 0xfffffffc00fc7947 */ /* 0x000fc0000383ffff */
[----:B------:R-:W-:-:S00]  /*95a0*/  NOP ;  /* 0x0000000000007918 */ /* 0x000fc00000000000 */
        /* <DEDUP_REMOVED lines=13> */
.L_x_254:


//--------------------- .nv.global.init           --------------------------
	.section	.nv.global.init,"aw",@progbits
.nv.global.init:
	.type		$str$22,@object
	.size		$str$22,($str$23 - $str$22)
$str$22:
        /*0000*/ 	.byte	0x6b, 0x5f, 0x74, 0x69, 0x6c, 0x65, 0x5f, 0x63, 0x6f, 0x75, 0x6e, 0x74, 0x20, 0x3e, 0x3d, 0x20
        /*0010*/ 	.byte	0x31, 0x00
	.type		$str$23,@object
	.size		$str$23,(__unnamed_1 - $str$23)
$str$23:
        /*0012*/ 	.byte	0x2f, 0x74, 0x6d, 0x70, 0x2f, 0x63, 0x75, 0x74, 0x6c, 0x61, 0x73, 0x73, 0x5f, 0x73, 0x77, 0x65
        /*0022*/ 	.byte	0x65, 0x70, 0x5f, 0x73, 0x72, 0x63, 0x2f, 0x69, 0x6e, 0x63, 0x6c, 0x75, 0x64, 0x65, 0x2f, 0x63
        /*0032*/ 	.byte	0x75, 0x74, 0x6c, 0x61, 0x73, 0x73, 0x2f, 0x67, 0x65, 0x6d, 0x6d, 0x2f, 0x63, 0x6f, 0x6c, 0x6c
        /*0042*/ 	.byte	0x65, 0x63, 0x74, 0x69, 0x76, 0x65, 0x2f, 0x73, 0x6d, 0x39, 0x30, 0x5f, 0x6d, 0x6d, 0x61, 0x5f
        /*0052*/ 	.byte	0x74, 0x6d, 0x61, 0x5f, 0x67, 0x6d, 0x6d, 0x61, 0x5f, 0x73, 0x73, 0x5f, 0x77, 0x61, 0x72, 0x70
        /*0062*/ 	.byte	0x73, 0x70, 0x65, 0x63, 0x69, 0x61, 0x6c, 0x69, 0x7a, 0x65, 0x64, 0x2e, 0x68, 0x70, 0x70, 0x00
	.type		__unnamed_1,@object
	.size		__unnamed_1,(.L_0 - __unnamed_1)
__unnamed_1:
        /*0072*/ 	.byte	0x76, 0x6f, 0x69, 0x64, 0x20, 0x63, 0x75, 0x74, 0x6c, 0x61, 0x73, 0x73, 0x3a, 0x3a, 0x67, 0x65
        /* <DEDUP_REMOVED lines=180> */
        /*0bc2*/ 	.byte	0x69, 0x64, 0x65, 0x6e, 0x74, 0x69, 0x74, 0x79, 0x5d, 0x00
.L_0:


//--------------------- .nv.shared._ZN7cutlass13device_kernelINS_4gemm6kernel13GemmUniversalIN4cute5tupleIJiiiiEEENS1_10collective13CollectiveMmaINS1_34MainloopSm90TmaGmmaWarpSpecializedILi45ENS5_IJNS4_1CILi2EEENSA_ILi1EEESC_EEENS1_32KernelTmaWarpSpecializedPingpongEEENS5_IJNSA_ILi64EEENSA_ILi96EEENSA_ILi16EEEEEENS_10bfloat16_tENS5_IJlSC_lEEESK_SL_NS4_8TiledMMAINS4_8MMA_AtomIJNS4_4SM904GMMA27MMA_64x96x16_F32BF16BF16_SSILNSP_5MajorE0ELSR_0ELNSP_7ScaleInE1ELSS_1EEEEEENS4_6LayoutINS5_IJSC_SC_SC_EEENS5_IJNSA_ILi0EEESX_SX_EEEEENS5_IJNS4_10UnderscoreES10_S10_EEEEENS4_13SM90_TMA_LOADENS4_14ComposedLayoutINS4_7SwizzleILi1ELi4ELi3EEENS4_18smem_ptr_flag_bitsILi16EEENSV_INS5_IJNSA_ILi8EEESI_EEENS5_IJSI_SC_EEEEEEEvNS4_8identityENS4_23SM90_TMA_LOAD_MULTICASTES1D_vS1E_EENS_8epilogue10collective6detail29Sm90TmaWarpSpecializedAdapterINS1I_15DefaultEpilogueISK_SL_SL_NS1H_6thread17LinearCombinationISK_Li1EffLNS1M_9ScaleType4KindE0ELNS_15FloatRoundStyleE2ESK_EENS1_15EpilogueDefaultEEEEEvvEEEEvNT_6ParamsE --------------------------
	.section	.nv.shared._ZN7cutlass13device_kernelINS_4gemm6kernel13GemmUniversalIN4cute5tupleIJiiiiEEENS1_10collective13CollectiveMmaINS1_34MainloopSm90TmaGmmaWarpSpecializedILi45ENS5_IJNS4_1CILi2EEENSA_ILi1EEESC_EEENS1_32KernelTmaWarpSpecializedPingpongEEENS5_IJNSA_ILi64EEENSA_ILi96EEENSA_ILi16EEEEEENS_10bfloat16_tENS5_IJlSC_lEEESK_SL_NS4_8TiledMMAINS4_8MMA_AtomIJNS4_4SM904GMMA27MMA_64x96x16_F32BF16BF16_SSILNSP_5MajorE0ELSR_0ELNSP_7ScaleInE1ELSS_1EEEEEENS4_6LayoutINS5_IJSC_SC_SC_EEENS5_IJNSA_ILi0EEESX_SX_EEEEENS5_IJNS4_10UnderscoreES10_S10_EEEEENS4_13SM90_TMA_LOADENS4_14ComposedLayoutINS4_7SwizzleILi1ELi4ELi3EEENS4_18smem_ptr_flag_bitsILi16EEENSV_INS5_IJNSA_ILi8EEESI_EEENS5_IJSI_SC_EEEEEEEvNS4_8identityENS4_23SM90_TMA_LOAD_MULTICASTES1D_vS1E_EENS_8epilogue10collective6detail29Sm90TmaWarpSpecializedAdapterINS1I_15DefaultEpilogueISK_SL_SL_NS1H_6thread17LinearCombinationISK_Li1EffLNS1M_9ScaleType4KindE0ELNS_15FloatRoundStyleE2ESK_EENS1_15EpilogueDefaultEEEEEvvEEEEvNT_6ParamsE,"aw",@nobits
	.sectionflags	@""
	.align	16
	.zero		1024


//--------------------- .nv.shared.reserved.0     --------------------------
	.section	.nv.shared.reserved.0,"aw",@nobits
	.weak		__nv_reservedSMEM_offset_0_alias
	.size		__nv_reservedSMEM_offset_0_alias, 0, 0
	.other		__nv_reservedSMEM_offset_0_alias,@"STO_CUDA_RESERVED_SHARED STV_DEFAULT"
__nv_reservedSMEM_offset_0_alias:
	.zero		0


//--------------------- .nv.global                --------------------------
	.section	.nv.global,"aw",@nobits
.nv.global:
	.type		_ZN40_INTERNAL_8544761f_4_k_cu_0b6d54d9_159844cute1_E,@object
	.size		_ZN40_INTERNAL_8544761f_4_k_cu_0b6d54d9_159844cute1_E,(_ZN40_INTERNAL_8544761f_4_k_cu_0b6d54d9_159844cuda3std3__45__cpo6cbeginE - _ZN40_INTERNAL_8544761f_4_k_cu_0b6d54d9_159844cute1_E)
_ZN40_INTERNAL_8544761f_4_k_cu_0b6d54d9_159844cute1_E:
	.zero		1
	.type		_ZN40_INTERNAL_8544761f_4_k_cu_0b6d54d9_159844cuda3std3__45__cpo6cbeginE,@object
	.size		_ZN40_INTERNAL_8544761f_4_k_cu_0b6d54d9_159844cuda3std3__45__cpo6cbeginE,(_ZN40_INTERNAL_8544761f_4_k_cu_0b6d54d9_159844cuda3std3__48in_placeE - _ZN40_INTERNAL_8544761f_4_k_cu_0b6d54d9_159844cuda3std3__45__cpo6cbeginE)
_ZN40_INTERNAL_8544761f_4_k_cu_0b6d54d9_159844cuda3std3__45__cpo6cbeginE:
	.zero		1
	.type		_ZN40_INTERNAL_8544761f_4_k_cu_0b6d54d9_159844cuda3std3__48in_placeE,@object
	.size		_ZN40_INTERNAL_8544761f_4_k_cu_0b6d54d9_159844cuda3std3__48in_placeE,(_ZN40_INTERNAL_8544761f_4_k_cu_0b6d54d9_159844cuda3std6ranges3__45__cpo9iter_moveE - _ZN40_INTERNAL_8544761f_4_k_cu_0b6d54d9_159844cuda3std3__48in_placeE)
_ZN40_INTERNAL_8544761f_4_k_cu_0b6d54d9_159844cuda3std3__48in_placeE:
	.zero		1
	.type		_ZN40_INTERNAL_8544761f_4_k_cu_0b6d54d9_159844cuda3std6ranges3__45__cpo9iter_moveE,@object
	.size		_ZN40_INTERNAL_8544761f_4_k_cu_0b6d54d9_159844cuda3std6ranges3__45__cpo9iter_moveE,(_ZN40_INTERNAL_8544761f_4_k_cu_0b6d54d9_159844cuda3std3__45__cpo5beginE - _ZN40_INTERNAL_8544761f_4_k_cu_0b6d54d9_159844cuda3std6ranges3__45__cpo9iter_moveE)
_ZN40_INTERNAL_8544761f_4_k_cu_0b6d54d9_159844cuda3std6ranges3__45__cpo9iter_moveE:
	.zero		1
	.type		_ZN40_INTERNAL_8544761f_4_k_cu_0b6d54d9_159844cuda3std3__45__cpo5beginE,@object
	.size		_ZN40_INTERNAL_8544761f_4_k_cu_0b6d54d9_159844cuda3std3__45__cpo5beginE,(_ZN40_INTERNAL_8544761f_4_k_cu_0b6d54d9_159844cuda3std3__442_GLOBAL__N__8544761f_4_k_cu_0b6d54d9_159846ignoreE - _ZN40_INTERNAL_8544761f_4_k_cu_0b6d54d9_159844cuda3std3__45__cpo5beginE)
_ZN40_INTERNAL_8544761f_4_k_cu_0b6d54d9_159844cuda3std3__45__cpo5beginE:
	.zero		1
	.type		_ZN40_INTERNAL_8544761f_4_k_cu_0b6d54d9_159844cuda3std3__442_GLOBAL__N__8544761f_4_k_cu_0b6d54d9_159846ignoreE,@object
	.size		_ZN40_INTERNAL_8544761f_4_k_cu_0b6d54d9_159844cuda3std3__442_GLOBAL__N__8544761f_4_k_cu_0b6d54d9_159846ignoreE,(_ZN40_INTERNAL_8544761f_4_k_cu_0b6d54d9_159844cute7productE - _ZN40_INTERNAL_8544761f_4_k_cu_0b6d54d9_159844cuda3std3__442_GLOBAL__N__8544761f_4_k_cu_0b6d54d9_159846ignoreE)
_ZN40_INTERNAL_8544761f_4_k_cu_0b6d54d9_159844cuda3std3__442_GLOBAL__N__8544761f_4_k_cu_0b6d54d9_159846ignoreE:
	.zero		1
	.type		_ZN40_INTERNAL_8544761f_4_k_cu_0b6d54d9_159844cute7productE,@object
	.size		_ZN40_INTERNAL_8544761f_4_k_cu_0b6d54d9_159844cute7productE,(_ZN40_INTERNAL_8544761f_4_k_cu_0b6d54d9_159844cuda3std3__45__cpo3endE - _ZN40_INTERNAL_8544761f_4_k_cu_0b6d54d9_159844cute7productE)
_ZN40_INTERNAL_8544761f_4_k_cu_0b6d54d9_159844cute7productE:
	.zero		1
	.type		_ZN40_INTERNAL_8544761f_4_k_cu_0b6d54d9_159844cuda3std3__45__cpo3endE,@object
	.size		_ZN40_INTERNAL_8544761f_4_k_cu_0b6d54d9_159844cuda3std3__45__cpo3endE,(_ZN40_INTERNAL_8544761f_4_k_cu_0b6d54d9_159844cuda3std3__419piecewise_constructE - _ZN40_INTERNAL_8544761f_4_k_cu_0b6d54d9_159844cuda3std3__45__cpo3endE)
_ZN40_INTERNAL_8544761f_4_k_cu_0b6d54d9_159844cuda3std3__45__cpo3endE:
	.zero		1
	.type		_ZN40_INTERNAL_8544761f_4_k_cu_0b6d54d9_159844cuda3std3__419piecewise_constructE,@object
	.size		_ZN40_INTERNAL_8544761f_4_k_cu_0b6d54d9_159844cuda3std3__419piecewise_constructE,(_ZN40_INTERNAL_8544761f_4_k_cu_0b6d54d9_159844cuda3std3__45__cpo4cendE - _ZN40_INTERNAL_8544761f_4_k_cu_0b6d54d9_159844cuda3std3__419piecewise_constructE)
_ZN40_INTERNAL_8544761f_4_k_cu_0b6d54d9_159844cuda3std3__419piecewise_constructE:
	.zero		1
	.type		_ZN40_INTERNAL_8544761f_4_k_cu_0b6d54d9_159844cuda3std3__45__cpo4cendE,@object
	.size		_ZN40_INTERNAL_8544761f_4_k_cu_0b6d54d9_159844cuda3std3__45__cpo4cendE,(_ZN40_INTERNAL_8544761f_4_k_cu_0b6d54d9_159844cuda3std6ranges3__45__cpo4swapE - _ZN40_INTERNAL_8544761f_4_k_cu_0b6d54d9_159844cuda3std3__45__cpo4cendE)
_ZN40_INTERNAL_8544761f_4_k_cu_0b6d54d9_159844cuda3std3__45__cpo4cendE:
	.zero		1
	.type		_ZN40_INTERNAL_8544761f_4_k_cu_0b6d54d9_159844cuda3std6ranges3__45__cpo4swapE,@object
	.size		_ZN40_INTERNAL_8544761f_4_k_cu_0b6d54d9_159844cuda3std6ranges3__45__cpo4swapE,(.L_8 - _ZN40_INTERNAL_8544761f_4_k_cu_0b6d54d9_159844cuda3std6ranges3__45__cpo4swapE)
_ZN40_INTERNAL_8544761f_4_k_cu_0b6d54d9_159844cuda3std6ranges3__45__cpo4swapE:
	.zero		1
.L_8:


//--------------------- .nv.constant0._ZN7cutlass13device_kernelINS_4gemm6kernel13GemmUniversalIN4cute5tupleIJiiiiEEENS1_10collective13CollectiveMmaINS1_34MainloopSm90TmaGmmaWarpSpecializedILi45ENS5_IJNS4_1CILi2EEENSA_ILi1EEESC_EEENS1_32KernelTmaWarpSpecializedPingpongEEENS5_IJNSA_ILi64EEENSA_ILi96EEENSA_ILi16EEEEEENS_10bfloat16_tENS5_IJlSC_lEEESK_SL_NS4_8TiledMMAINS4_8MMA_AtomIJNS4_4SM904GMMA27MMA_64x96x16_F32BF16BF16_SSILNSP_5MajorE0ELSR_0ELNSP_7ScaleInE1ELSS_1EEEEEENS4_6LayoutINS5_IJSC_SC_SC_EEENS5_IJNSA_ILi0EEESX_SX_EEEEENS5_IJNS4_10UnderscoreES10_S10_EEEEENS4_13SM90_TMA_LOADENS4_14ComposedLayoutINS4_7SwizzleILi1ELi4ELi3EEENS4_18smem_ptr_flag_bitsILi16EEENSV_INS5_IJNSA_ILi8EEESI_EEENS5_IJSI_SC_EEEEEEEvNS4_8identityENS4_23SM90_TMA_LOAD_MULTICASTES1D_vS1E_EENS_8epilogue10collective6detail29Sm90TmaWarpSpecializedAdapterINS1I_15DefaultEpilogueISK_SL_SL_NS1H_6thread17LinearCombinationISK_Li1EffLNS1M_9ScaleType4KindE0ELNS_15FloatRoundStyleE2ESK_EENS1_15EpilogueDefaultEEEEEvvEEEEvNT_6ParamsE --------------------------
	.section	.nv.constant0._ZN7cutlass13device_kernelINS_4gemm6kernel13GemmUniversalIN4cute5tupleIJiiiiEEENS1_10collective13CollectiveMmaINS1_34MainloopSm90TmaGmmaWarpSpecializedILi45ENS5_IJNS4_1CILi2EEENSA_ILi1EEESC_EEENS1_32KernelTmaWarpSpecializedPingpongEEENS5_IJNSA_ILi64EEENSA_ILi96EEENSA_ILi16EEEEEENS_10bfloat16_tENS5_IJlSC_lEEESK_SL_NS4_8TiledMMAINS4_8MMA_AtomIJNS4_4SM904GMMA27MMA_64x96x16_F32BF16BF16_SSILNSP_5MajorE0ELSR_0ELNSP_7ScaleInE1ELSS_1EEEEEENS4_6LayoutINS5_IJSC_SC_SC_EEENS5_IJNSA_ILi0EEESX_SX_EEEEENS5_IJNS4_10UnderscoreES10_S10_EEEEENS4_13SM90_TMA_LOADENS4_14ComposedLayoutINS4_7SwizzleILi1ELi4ELi3EEENS4_18smem_ptr_flag_bitsILi16EEENSV_INS5_IJNSA_ILi8EEESI_EEENS5_IJSI_SC_EEEEEEEvNS4_8identityENS4_23SM90_TMA_LOAD_MULTICASTES1D_vS1E_EENS_8epilogue10collective6detail29Sm90TmaWarpSpecializedAdapterINS1I_15DefaultEpilogueISK_SL_SL_NS1H_6thread17LinearCombinationISK_Li1EffLNS1M_9ScaleType4KindE0ELNS_15FloatRoundStyleE2ESK_EENS1_15EpilogueDefaultEEEEEvvEEEEvNT_6ParamsE,"a",@progbits
	.sectionflags	@""
	.align	4
.nv.constant0._ZN7cutlass13device_kernelINS_4gemm6kernel13GemmUniversalIN4cute5tupleIJiiiiEEENS1_10collective13CollectiveMmaINS1_34MainloopSm90TmaGmmaWarpSpecializedILi45ENS5_IJNS4_1CILi2EEENSA_ILi1EEESC_EEENS1_32KernelTmaWarpSpecializedPingpongEEENS5_IJNSA_ILi64EEENSA_ILi96EEENSA_ILi16EEEEEENS_10bfloat16_tENS5_IJlSC_lEEESK_SL_NS4_8TiledMMAINS4_8MMA_AtomIJNS4_4SM904GMMA27MMA_64x96x16_F32BF16BF16_SSILNSP_5MajorE0ELSR_0ELNSP_7ScaleInE1ELSS_1EEEEEENS4_6LayoutINS5_IJSC_SC_SC_EEENS5_IJNSA_ILi0EEESX_SX_EEEEENS5_IJNS4_10UnderscoreES10_S10_EEEEENS4_13SM90_TMA_LOADENS4_14ComposedLayoutINS4_7SwizzleILi1ELi4ELi3EEENS4_18smem_ptr_flag_bitsILi16EEENSV_INS5_IJNSA_ILi8EEESI_EEENS5_IJSI_SC_EEEEEEEvNS4_8identityENS4_23SM90_TMA_LOAD_MULTICASTES1D_vS1E_EENS_8epilogue10collective6detail29Sm90TmaWarpSpecializedAdapterINS1I_15DefaultEpilogueISK_SL_SL_NS1H_6thread17LinearCombinationISK_Li1EffLNS1M_9ScaleType4KindE0ELNS_15FloatRoundStyleE2ESK_EENS1_15EpilogueDefaultEEEEEvvEEEEvNT_6ParamsE:
	.zero		1664


//--------------------- SYMBOLS --------------------------

	.type		.nv.reservedSmem.offset0,@object
	.size		.nv.reservedSmem.offset0,0x4
	.type		__assertfail,@function
